//
// Generated by NVIDIA NVVM Compiler
//
// Compiler Build ID: CL-36424714
// Cuda compilation tools, release 13.0, V13.0.88
// Based on NVVM 20.0.0
//

.version 9.0
.target sm_100
.address_size 64

	// .globl	_Z13router_kernelPKfPfi
.const .align 4 .b8 d_W_ROUTER[128];
.const .align 4 .b8 d_W_GATE_PROJ[32];
.const .align 4 .b8 d_W_UP_PROJ[32];
.const .align 4 .b8 d_W_DOWN_PROJ[32];

.visible .entry _Z13router_kernelPKfPfi(
	.param .u64 .ptr .align 1 _Z13router_kernelPKfPfi_param_0,
	.param .u64 .ptr .align 1 _Z13router_kernelPKfPfi_param_1,
	.param .u32 _Z13router_kernelPKfPfi_param_2
)
{
	.reg .pred 	%p<2>;
	.reg .b32 	%r<8>;
	.reg .b32 	%f<97>;
	.reg .b64 	%rd<9>;

	ld.param.u64 	%rd1, [_Z13router_kernelPKfPfi_param_0];
	ld.param.u64 	%rd2, [_Z13router_kernelPKfPfi_param_1];
	ld.param.u32 	%r2, [_Z13router_kernelPKfPfi_param_2];
	mov.u32 	%r3, %ctaid.x;
	mov.u32 	%r4, %ntid.x;
	mov.u32 	%r5, %tid.x;
	mad.lo.s32 	%r1, %r3, %r4, %r5;
	setp.ge.s32 	%p1, %r1, %r2;
	@%p1 bra 	$L__BB0_2;
	cvta.to.global.u64 	%rd3, %rd2;
	cvta.to.global.u64 	%rd4, %rd1;
	shl.b32 	%r6, %r1, 1;
	mul.wide.s32 	%rd5, %r6, 4;
	add.s64 	%rd6, %rd4, %rd5;
	shl.b32 	%r7, %r1, 4;
	ld.const.f32 	%f1, [d_W_ROUTER];
	ld.global.f32 	%f2, [%rd6];
	fma.rn.f32 	%f3, %f1, %f2, 0f00000000;
	ld.const.f32 	%f4, [d_W_ROUTER+4];
	ld.global.f32 	%f5, [%rd6+4];
	fma.rn.f32 	%f6, %f4, %f5, %f3;
	mul.wide.s32 	%rd7, %r7, 4;
	add.s64 	%rd8, %rd3, %rd7;
	st.global.f32 	[%rd8], %f6;
	ld.const.f32 	%f7, [d_W_ROUTER+8];
	ld.global.f32 	%f8, [%rd6];
	fma.rn.f32 	%f9, %f7, %f8, 0f00000000;
	ld.const.f32 	%f10, [d_W_ROUTER+12];
	ld.global.f32 	%f11, [%rd6+4];
	fma.rn.f32 	%f12, %f10, %f11, %f9;
	st.global.f32 	[%rd8+4], %f12;
	ld.const.f32 	%f13, [d_W_ROUTER+16];
	ld.global.f32 	%f14, [%rd6];
	fma.rn.f32 	%f15, %f13, %f14, 0f00000000;
	ld.const.f32 	%f16, [d_W_ROUTER+20];
	ld.global.f32 	%f17, [%rd6+4];
	fma.rn.f32 	%f18, %f16, %f17, %f15;
	st.global.f32 	[%rd8+8], %f18;
	ld.const.f32 	%f19, [d_W_ROUTER+24];
	ld.global.f32 	%f20, [%rd6];
	fma.rn.f32 	%f21, %f19, %f20, 0f00000000;
	ld.const.f32 	%f22, [d_W_ROUTER+28];
	ld.global.f32 	%f23, [%rd6+4];
	fma.rn.f32 	%f24, %f22, %f23, %f21;
	st.global.f32 	[%rd8+12], %f24;
	ld.const.f32 	%f25, [d_W_ROUTER+32];
	ld.global.f32 	%f26, [%rd6];
	fma.rn.f32 	%f27, %f25, %f26, 0f00000000;
	ld.const.f32 	%f28, [d_W_ROUTER+36];
	ld.global.f32 	%f29, [%rd6+4];
	fma.rn.f32 	%f30, %f28, %f29, %f27;
	st.global.f32 	[%rd8+16], %f30;
	ld.const.f32 	%f31, [d_W_ROUTER+40];
	ld.global.f32 	%f32, [%rd6];
	fma.rn.f32 	%f33, %f31, %f32, 0f00000000;
	ld.const.f32 	%f34, [d_W_ROUTER+44];
	ld.global.f32 	%f35, [%rd6+4];
	fma.rn.f32 	%f36, %f34, %f35, %f33;
	st.global.f32 	[%rd8+20], %f36;
	ld.const.f32 	%f37, [d_W_ROUTER+48];
	ld.global.f32 	%f38, [%rd6];
	fma.rn.f32 	%f39, %f37, %f38, 0f00000000;
	ld.const.f32 	%f40, [d_W_ROUTER+52];
	ld.global.f32 	%f41, [%rd6+4];
	fma.rn.f32 	%f42, %f40, %f41, %f39;
	st.global.f32 	[%rd8+24], %f42;
	ld.const.f32 	%f43, [d_W_ROUTER+56];
	ld.global.f32 	%f44, [%rd6];
	fma.rn.f32 	%f45, %f43, %f44, 0f00000000;
	ld.const.f32 	%f46, [d_W_ROUTER+60];
	ld.global.f32 	%f47, [%rd6+4];
	fma.rn.f32 	%f48, %f46, %f47, %f45;
	st.global.f32 	[%rd8+28], %f48;
	ld.const.f32 	%f49, [d_W_ROUTER+64];
	ld.global.f32 	%f50, [%rd6];
	fma.rn.f32 	%f51, %f49, %f50, 0f00000000;
	ld.const.f32 	%f52, [d_W_ROUTER+68];
	ld.global.f32 	%f53, [%rd6+4];
	fma.rn.f32 	%f54, %f52, %f53, %f51;
	st.global.f32 	[%rd8+32], %f54;
	ld.const.f32 	%f55, [d_W_ROUTER+72];
	ld.global.f32 	%f56, [%rd6];
	fma.rn.f32 	%f57, %f55, %f56, 0f00000000;
	ld.const.f32 	%f58, [d_W_ROUTER+76];
	ld.global.f32 	%f59, [%rd6+4];
	fma.rn.f32 	%f60, %f58, %f59, %f57;
	st.global.f32 	[%rd8+36], %f60;
	ld.const.f32 	%f61, [d_W_ROUTER+80];
	ld.global.f32 	%f62, [%rd6];
	fma.rn.f32 	%f63, %f61, %f62, 0f00000000;
	ld.const.f32 	%f64, [d_W_ROUTER+84];
	ld.global.f32 	%f65, [%rd6+4];
	fma.rn.f32 	%f66, %f64, %f65, %f63;
	st.global.f32 	[%rd8+40], %f66;
	ld.const.f32 	%f67, [d_W_ROUTER+88];
	ld.global.f32 	%f68, [%rd6];
	fma.rn.f32 	%f69, %f67, %f68, 0f00000000;
	ld.const.f32 	%f70, [d_W_ROUTER+92];
	ld.global.f32 	%f71, [%rd6+4];
	fma.rn.f32 	%f72, %f70, %f71, %f69;
	st.global.f32 	[%rd8+44], %f72;
	ld.const.f32 	%f73, [d_W_ROUTER+96];
	ld.global.f32 	%f74, [%rd6];
	fma.rn.f32 	%f75, %f73, %f74, 0f00000000;
	ld.const.f32 	%f76, [d_W_ROUTER+100];
	ld.global.f32 	%f77, [%rd6+4];
	fma.rn.f32 	%f78, %f76, %f77, %f75;
	st.global.f32 	[%rd8+48], %f78;
	ld.const.f32 	%f79, [d_W_ROUTER+104];
	ld.global.f32 	%f80, [%rd6];
	fma.rn.f32 	%f81, %f79, %f80, 0f00000000;
	ld.const.f32 	%f82, [d_W_ROUTER+108];
	ld.global.f32 	%f83, [%rd6+4];
	fma.rn.f32 	%f84, %f82, %f83, %f81;
	st.global.f32 	[%rd8+52], %f84;
	ld.const.f32 	%f85, [d_W_ROUTER+112];
	ld.global.f32 	%f86, [%rd6];
	fma.rn.f32 	%f87, %f85, %f86, 0f00000000;
	ld.const.f32 	%f88, [d_W_ROUTER+116];
	ld.global.f32 	%f89, [%rd6+4];
	fma.rn.f32 	%f90, %f88, %f89, %f87;
	st.global.f32 	[%rd8+56], %f90;
	ld.const.f32 	%f91, [d_W_ROUTER+120];
	ld.global.f32 	%f92, [%rd6];
	fma.rn.f32 	%f93, %f91, %f92, 0f00000000;
	ld.const.f32 	%f94, [d_W_ROUTER+124];
	ld.global.f32 	%f95, [%rd6+4];
	fma.rn.f32 	%f96, %f94, %f95, %f93;
	st.global.f32 	[%rd8+60], %f96;
$L__BB0_2:
	ret;

}
	// .globl	_Z19softmax_topk_kernelPKfPiPfi
.visible .entry _Z19softmax_topk_kernelPKfPiPfi(
	.param .u64 .ptr .align 1 _Z19softmax_topk_kernelPKfPiPfi_param_0,
	.param .u64 .ptr .align 1 _Z19softmax_topk_kernelPKfPiPfi_param_1,
	.param .u64 .ptr .align 1 _Z19softmax_topk_kernelPKfPiPfi_param_2,
	.param .u32 _Z19softmax_topk_kernelPKfPiPfi_param_3
)
{
	.local .align 16 .b8 	__local_depot1[64];
	.reg .b64 	%SP;
	.reg .b64 	%SPL;
	.reg .pred 	%p<48>;
	.reg .b32 	%r<127>;
	.reg .b32 	%f<278>;
	.reg .b64 	%rd<77>;

	mov.u64 	%SPL, __local_depot1;
	ld.param.u64 	%rd3, [_Z19softmax_topk_kernelPKfPiPfi_param_1];
	ld.param.u32 	%r45, [_Z19softmax_topk_kernelPKfPiPfi_param_3];
	add.u64 	%rd1, %SPL, 0;
	mov.u32 	%r46, %ctaid.x;
	mov.u32 	%r47, %ntid.x;
	mov.u32 	%r48, %tid.x;
	mad.lo.s32 	%r1, %r46, %r47, %r48;
	setp.ge.s32 	%p1, %r1, %r45;
	@%p1 bra 	$L__BB1_30;
	ld.param.u64 	%rd75, [_Z19softmax_topk_kernelPKfPiPfi_param_0];
	cvta.to.global.u64 	%rd6, %rd75;
	shl.b32 	%r50, %r1, 4;
	mul.wide.s32 	%rd7, %r50, 4;
	add.s64 	%rd8, %rd6, %rd7;
	ld.global.f32 	%f20, [%rd8];
	ld.global.f32 	%f21, [%rd8+4];
	setp.gt.f32 	%p2, %f20, %f21;
	selp.f32 	%f22, %f20, %f21, %p2;
	ld.global.f32 	%f23, [%rd8+8];
	setp.gt.f32 	%p3, %f22, %f23;
	selp.f32 	%f24, %f22, %f23, %p3;
	ld.global.f32 	%f25, [%rd8+12];
	setp.gt.f32 	%p4, %f24, %f25;
	selp.f32 	%f26, %f24, %f25, %p4;
	ld.global.f32 	%f27, [%rd8+16];
	setp.gt.f32 	%p5, %f26, %f27;
	selp.f32 	%f28, %f26, %f27, %p5;
	ld.global.f32 	%f29, [%rd8+20];
	setp.gt.f32 	%p6, %f28, %f29;
	selp.f32 	%f30, %f28, %f29, %p6;
	ld.global.f32 	%f31, [%rd8+24];
	setp.gt.f32 	%p7, %f30, %f31;
	selp.f32 	%f32, %f30, %f31, %p7;
	ld.global.f32 	%f33, [%rd8+28];
	setp.gt.f32 	%p8, %f32, %f33;
	selp.f32 	%f34, %f32, %f33, %p8;
	ld.global.f32 	%f35, [%rd8+32];
	setp.gt.f32 	%p9, %f34, %f35;
	selp.f32 	%f36, %f34, %f35, %p9;
	ld.global.f32 	%f37, [%rd8+36];
	setp.gt.f32 	%p10, %f36, %f37;
	selp.f32 	%f38, %f36, %f37, %p10;
	ld.global.f32 	%f39, [%rd8+40];
	setp.gt.f32 	%p11, %f38, %f39;
	selp.f32 	%f40, %f38, %f39, %p11;
	ld.global.f32 	%f41, [%rd8+44];
	setp.gt.f32 	%p12, %f40, %f41;
	selp.f32 	%f42, %f40, %f41, %p12;
	ld.global.f32 	%f43, [%rd8+48];
	setp.gt.f32 	%p13, %f42, %f43;
	selp.f32 	%f44, %f42, %f43, %p13;
	ld.global.f32 	%f45, [%rd8+52];
	setp.gt.f32 	%p14, %f44, %f45;
	selp.f32 	%f46, %f44, %f45, %p14;
	ld.global.f32 	%f47, [%rd8+56];
	setp.gt.f32 	%p15, %f46, %f47;
	selp.f32 	%f48, %f46, %f47, %p15;
	ld.global.f32 	%f49, [%rd8+60];
	setp.gt.f32 	%p16, %f48, %f49;
	selp.f32 	%f50, %f48, %f49, %p16;
	sub.f32 	%f51, %f20, %f50;
	fma.rn.f32 	%f52, %f51, 0f3BBB989D, 0f3F000000;
	cvt.sat.f32.f32 	%f53, %f52;
	mov.f32 	%f54, 0f4B400001;
	mov.f32 	%f55, 0f437C0000;
	fma.rm.f32 	%f56, %f53, %f55, %f54;
	add.f32 	%f57, %f56, 0fCB40007F;
	neg.f32 	%f58, %f57;
	fma.rn.f32 	%f59, %f51, 0f3FB8AA3B, %f58;
	fma.rn.f32 	%f60, %f51, 0f32A57060, %f59;
	mov.b32 	%r51, %f56;
	shl.b32 	%r52, %r51, 23;
	mov.b32 	%f61, %r52;
	ex2.approx.ftz.f32 	%f62, %f60;
	mul.f32 	%f63, %f62, %f61;
	add.f32 	%f64, %f63, 0f00000000;
	sub.f32 	%f65, %f21, %f50;
	fma.rn.f32 	%f66, %f65, 0f3BBB989D, 0f3F000000;
	cvt.sat.f32.f32 	%f67, %f66;
	fma.rm.f32 	%f68, %f67, %f55, %f54;
	add.f32 	%f69, %f68, 0fCB40007F;
	neg.f32 	%f70, %f69;
	fma.rn.f32 	%f71, %f65, 0f3FB8AA3B, %f70;
	fma.rn.f32 	%f72, %f65, 0f32A57060, %f71;
	mov.b32 	%r53, %f68;
	shl.b32 	%r54, %r53, 23;
	mov.b32 	%f73, %r54;
	ex2.approx.ftz.f32 	%f74, %f72;
	mul.f32 	%f75, %f74, %f73;
	add.f32 	%f76, %f64, %f75;
	sub.f32 	%f77, %f23, %f50;
	fma.rn.f32 	%f78, %f77, 0f3BBB989D, 0f3F000000;
	cvt.sat.f32.f32 	%f79, %f78;
	fma.rm.f32 	%f80, %f79, %f55, %f54;
	add.f32 	%f81, %f80, 0fCB40007F;
	neg.f32 	%f82, %f81;
	fma.rn.f32 	%f83, %f77, 0f3FB8AA3B, %f82;
	fma.rn.f32 	%f84, %f77, 0f32A57060, %f83;
	mov.b32 	%r55, %f80;
	shl.b32 	%r56, %r55, 23;
	mov.b32 	%f85, %r56;
	ex2.approx.ftz.f32 	%f86, %f84;
	mul.f32 	%f87, %f86, %f85;
	add.f32 	%f88, %f76, %f87;
	sub.f32 	%f89, %f25, %f50;
	fma.rn.f32 	%f90, %f89, 0f3BBB989D, 0f3F000000;
	cvt.sat.f32.f32 	%f91, %f90;
	fma.rm.f32 	%f92, %f91, %f55, %f54;
	add.f32 	%f93, %f92, 0fCB40007F;
	neg.f32 	%f94, %f93;
	fma.rn.f32 	%f95, %f89, 0f3FB8AA3B, %f94;
	fma.rn.f32 	%f96, %f89, 0f32A57060, %f95;
	mov.b32 	%r57, %f92;
	shl.b32 	%r58, %r57, 23;
	mov.b32 	%f97, %r58;
	ex2.approx.ftz.f32 	%f98, %f96;
	mul.f32 	%f99, %f98, %f97;
	add.f32 	%f100, %f88, %f99;
	sub.f32 	%f101, %f27, %f50;
	fma.rn.f32 	%f102, %f101, 0f3BBB989D, 0f3F000000;
	cvt.sat.f32.f32 	%f103, %f102;
	fma.rm.f32 	%f104, %f103, %f55, %f54;
	add.f32 	%f105, %f104, 0fCB40007F;
	neg.f32 	%f106, %f105;
	fma.rn.f32 	%f107, %f101, 0f3FB8AA3B, %f106;
	fma.rn.f32 	%f108, %f101, 0f32A57060, %f107;
	mov.b32 	%r59, %f104;
	shl.b32 	%r60, %r59, 23;
	mov.b32 	%f109, %r60;
	ex2.approx.ftz.f32 	%f110, %f108;
	mul.f32 	%f111, %f110, %f109;
	add.f32 	%f112, %f100, %f111;
	sub.f32 	%f113, %f29, %f50;
	fma.rn.f32 	%f114, %f113, 0f3BBB989D, 0f3F000000;
	cvt.sat.f32.f32 	%f115, %f114;
	fma.rm.f32 	%f116, %f115, %f55, %f54;
	add.f32 	%f117, %f116, 0fCB40007F;
	neg.f32 	%f118, %f117;
	fma.rn.f32 	%f119, %f113, 0f3FB8AA3B, %f118;
	fma.rn.f32 	%f120, %f113, 0f32A57060, %f119;
	mov.b32 	%r61, %f116;
	shl.b32 	%r62, %r61, 23;
	mov.b32 	%f121, %r62;
	ex2.approx.ftz.f32 	%f122, %f120;
	mul.f32 	%f123, %f122, %f121;
	add.f32 	%f124, %f112, %f123;
	sub.f32 	%f125, %f31, %f50;
	fma.rn.f32 	%f126, %f125, 0f3BBB989D, 0f3F000000;
	cvt.sat.f32.f32 	%f127, %f126;
	fma.rm.f32 	%f128, %f127, %f55, %f54;
	add.f32 	%f129, %f128, 0fCB40007F;
	neg.f32 	%f130, %f129;
	fma.rn.f32 	%f131, %f125, 0f3FB8AA3B, %f130;
	fma.rn.f32 	%f132, %f125, 0f32A57060, %f131;
	mov.b32 	%r63, %f128;
	shl.b32 	%r64, %r63, 23;
	mov.b32 	%f133, %r64;
	ex2.approx.ftz.f32 	%f134, %f132;
	mul.f32 	%f135, %f134, %f133;
	add.f32 	%f136, %f124, %f135;
	sub.f32 	%f137, %f33, %f50;
	fma.rn.f32 	%f138, %f137, 0f3BBB989D, 0f3F000000;
	cvt.sat.f32.f32 	%f139, %f138;
	fma.rm.f32 	%f140, %f139, %f55, %f54;
	add.f32 	%f141, %f140, 0fCB40007F;
	neg.f32 	%f142, %f141;
	fma.rn.f32 	%f143, %f137, 0f3FB8AA3B, %f142;
	fma.rn.f32 	%f144, %f137, 0f32A57060, %f143;
	mov.b32 	%r65, %f140;
	shl.b32 	%r66, %r65, 23;
	mov.b32 	%f145, %r66;
	ex2.approx.ftz.f32 	%f146, %f144;
	mul.f32 	%f147, %f146, %f145;
	add.f32 	%f148, %f136, %f147;
	sub.f32 	%f149, %f35, %f50;
	fma.rn.f32 	%f150, %f149, 0f3BBB989D, 0f3F000000;
	cvt.sat.f32.f32 	%f151, %f150;
	fma.rm.f32 	%f152, %f151, %f55, %f54;
	add.f32 	%f153, %f152, 0fCB40007F;
	neg.f32 	%f154, %f153;
	fma.rn.f32 	%f155, %f149, 0f3FB8AA3B, %f154;
	fma.rn.f32 	%f156, %f149, 0f32A57060, %f155;
	mov.b32 	%r67, %f152;
	shl.b32 	%r68, %r67, 23;
	mov.b32 	%f157, %r68;
	ex2.approx.ftz.f32 	%f158, %f156;
	mul.f32 	%f159, %f158, %f157;
	add.f32 	%f160, %f148, %f159;
	sub.f32 	%f161, %f37, %f50;
	fma.rn.f32 	%f162, %f161, 0f3BBB989D, 0f3F000000;
	cvt.sat.f32.f32 	%f163, %f162;
	fma.rm.f32 	%f164, %f163, %f55, %f54;
	add.f32 	%f165, %f164, 0fCB40007F;
	neg.f32 	%f166, %f165;
	fma.rn.f32 	%f167, %f161, 0f3FB8AA3B, %f166;
	fma.rn.f32 	%f168, %f161, 0f32A57060, %f167;
	mov.b32 	%r69, %f164;
	shl.b32 	%r70, %r69, 23;
	mov.b32 	%f169, %r70;
	ex2.approx.ftz.f32 	%f170, %f168;
	mul.f32 	%f171, %f170, %f169;
	add.f32 	%f172, %f160, %f171;
	sub.f32 	%f173, %f39, %f50;
	fma.rn.f32 	%f174, %f173, 0f3BBB989D, 0f3F000000;
	cvt.sat.f32.f32 	%f175, %f174;
	fma.rm.f32 	%f176, %f175, %f55, %f54;
	add.f32 	%f177, %f176, 0fCB40007F;
	neg.f32 	%f178, %f177;
	fma.rn.f32 	%f179, %f173, 0f3FB8AA3B, %f178;
	fma.rn.f32 	%f180, %f173, 0f32A57060, %f179;
	mov.b32 	%r71, %f176;
	shl.b32 	%r72, %r71, 23;
	mov.b32 	%f181, %r72;
	ex2.approx.ftz.f32 	%f182, %f180;
	mul.f32 	%f183, %f182, %f181;
	add.f32 	%f184, %f172, %f183;
	sub.f32 	%f185, %f41, %f50;
	fma.rn.f32 	%f186, %f185, 0f3BBB989D, 0f3F000000;
	cvt.sat.f32.f32 	%f187, %f186;
	fma.rm.f32 	%f188, %f187, %f55, %f54;
	add.f32 	%f189, %f188, 0fCB40007F;
	neg.f32 	%f190, %f189;
	fma.rn.f32 	%f191, %f185, 0f3FB8AA3B, %f190;
	fma.rn.f32 	%f192, %f185, 0f32A57060, %f191;
	mov.b32 	%r73, %f188;
	shl.b32 	%r74, %r73, 23;
	mov.b32 	%f193, %r74;
	ex2.approx.ftz.f32 	%f194, %f192;
	mul.f32 	%f195, %f194, %f193;
	add.f32 	%f196, %f184, %f195;
	sub.f32 	%f197, %f43, %f50;
	fma.rn.f32 	%f198, %f197, 0f3BBB989D, 0f3F000000;
	cvt.sat.f32.f32 	%f199, %f198;
	fma.rm.f32 	%f200, %f199, %f55, %f54;
	add.f32 	%f201, %f200, 0fCB40007F;
	neg.f32 	%f202, %f201;
	fma.rn.f32 	%f203, %f197, 0f3FB8AA3B, %f202;
	fma.rn.f32 	%f204, %f197, 0f32A57060, %f203;
	mov.b32 	%r75, %f200;
	shl.b32 	%r76, %r75, 23;
	mov.b32 	%f205, %r76;
	ex2.approx.ftz.f32 	%f206, %f204;
	mul.f32 	%f207, %f206, %f205;
	add.f32 	%f208, %f196, %f207;
	sub.f32 	%f209, %f45, %f50;
	fma.rn.f32 	%f210, %f209, 0f3BBB989D, 0f3F000000;
	cvt.sat.f32.f32 	%f211, %f210;
	fma.rm.f32 	%f212, %f211, %f55, %f54;
	add.f32 	%f213, %f212, 0fCB40007F;
	neg.f32 	%f214, %f213;
	fma.rn.f32 	%f215, %f209, 0f3FB8AA3B, %f214;
	fma.rn.f32 	%f216, %f209, 0f32A57060, %f215;
	mov.b32 	%r77, %f212;
	shl.b32 	%r78, %r77, 23;
	mov.b32 	%f217, %r78;
	ex2.approx.ftz.f32 	%f218, %f216;
	mul.f32 	%f219, %f218, %f217;
	add.f32 	%f220, %f208, %f219;
	sub.f32 	%f221, %f47, %f50;
	fma.rn.f32 	%f222, %f221, 0f3BBB989D, 0f3F000000;
	cvt.sat.f32.f32 	%f223, %f222;
	fma.rm.f32 	%f224, %f223, %f55, %f54;
	add.f32 	%f225, %f224, 0fCB40007F;
	neg.f32 	%f226, %f225;
	fma.rn.f32 	%f227, %f221, 0f3FB8AA3B, %f226;
	fma.rn.f32 	%f228, %f221, 0f32A57060, %f227;
	mov.b32 	%r79, %f224;
	shl.b32 	%r80, %r79, 23;
	mov.b32 	%f229, %r80;
	ex2.approx.ftz.f32 	%f230, %f228;
	mul.f32 	%f231, %f230, %f229;
	add.f32 	%f232, %f220, %f231;
	sub.f32 	%f233, %f49, %f50;
	fma.rn.f32 	%f234, %f233, 0f3BBB989D, 0f3F000000;
	cvt.sat.f32.f32 	%f235, %f234;
	fma.rm.f32 	%f236, %f235, %f55, %f54;
	add.f32 	%f237, %f236, 0fCB40007F;
	neg.f32 	%f238, %f237;
	fma.rn.f32 	%f239, %f233, 0f3FB8AA3B, %f238;
	fma.rn.f32 	%f240, %f233, 0f32A57060, %f239;
	mov.b32 	%r81, %f236;
	shl.b32 	%r82, %r81, 23;
	mov.b32 	%f241, %r82;
	ex2.approx.ftz.f32 	%f242, %f240;
	mul.f32 	%f243, %f242, %f241;
	add.f32 	%f244, %f232, %f243;
	div.rn.f32 	%f1, %f63, %f244;
	div.rn.f32 	%f2, %f75, %f244;
	div.rn.f32 	%f3, %f87, %f244;
	div.rn.f32 	%f4, %f99, %f244;
	st.local.v4.f32 	[%rd1], {%f1, %f2, %f3, %f4};
	div.rn.f32 	%f5, %f111, %f244;
	div.rn.f32 	%f6, %f123, %f244;
	div.rn.f32 	%f7, %f135, %f244;
	div.rn.f32 	%f8, %f147, %f244;
	st.local.v4.f32 	[%rd1+16], {%f5, %f6, %f7, %f8};
	div.rn.f32 	%f9, %f159, %f244;
	div.rn.f32 	%f10, %f171, %f244;
	div.rn.f32 	%f11, %f183, %f244;
	div.rn.f32 	%f12, %f195, %f244;
	st.local.v4.f32 	[%rd1+32], {%f9, %f10, %f11, %f12};
	div.rn.f32 	%f13, %f207, %f244;
	div.rn.f32 	%f14, %f219, %f244;
	div.rn.f32 	%f15, %f231, %f244;
	div.rn.f32 	%f16, %f243, %f244;
	st.local.v4.f32 	[%rd1+48], {%f13, %f14, %f15, %f16};
	setp.gt.f32 	%p17, %f2, %f1;
	selp.u32 	%r100, 1, 0, %p17;
	mul.wide.u32 	%rd9, %r100, 4;
	add.s64 	%rd10, %rd1, %rd9;
	ld.local.f32 	%f245, [%rd10];
	setp.gt.f32 	%p18, %f3, %f245;
	mov.b32 	%r102, 2;
	@%p18 bra 	$L__BB1_3;
	setp.leu.f32 	%p20, %f2, %f1;
	selp.u32 	%r83, 1, 0, %p20;
	selp.u32 	%r84, 1, 0, %p17;
	mul.wide.u32 	%rd11, %r84, 4;
	xor.b64  	%rd12, %rd11, 4;
	add.s64 	%rd13, %rd1, %rd12;
	ld.local.f32 	%f246, [%rd13];
	setp.gt.f32 	%p21, %f3, %f246;
	selp.b32 	%r3, 2, %r83, %p21;
	mov.u32 	%r102, %r100;
	mov.u32 	%r100, %r3;
$L__BB1_3:
	mul.wide.u32 	%rd14, %r102, 4;
	add.s64 	%rd15, %rd1, %rd14;
	ld.local.f32 	%f247, [%rd15];
	setp.gt.f32 	%p22, %f4, %f247;
	mov.b32 	%r104, 3;
	@%p22 bra 	$L__BB1_5;
	mul.wide.u32 	%rd16, %r100, 4;
	add.s64 	%rd17, %rd1, %rd16;
	ld.local.f32 	%f248, [%rd17];
	setp.gt.f32 	%p23, %f4, %f248;
	selp.b32 	%r6, 3, %r100, %p23;
	mov.u32 	%r104, %r102;
	mov.u32 	%r102, %r6;
$L__BB1_5:
	mul.wide.u32 	%rd18, %r104, 4;
	add.s64 	%rd19, %rd1, %rd18;
	ld.local.f32 	%f249, [%rd19];
	setp.gt.f32 	%p24, %f5, %f249;
	mov.b32 	%r106, 4;
	@%p24 bra 	$L__BB1_7;
	mul.wide.u32 	%rd20, %r102, 4;
	add.s64 	%rd21, %rd1, %rd20;
	ld.local.f32 	%f250, [%rd21];
	setp.gt.f32 	%p25, %f5, %f250;
	selp.b32 	%r9, 4, %r102, %p25;
	mov.u32 	%r106, %r104;
	mov.u32 	%r104, %r9;
$L__BB1_7:
	mul.wide.u32 	%rd22, %r106, 4;
	add.s64 	%rd23, %rd1, %rd22;
	ld.local.f32 	%f251, [%rd23];
	setp.gt.f32 	%p26, %f6, %f251;
	mov.b32 	%r108, 5;
	@%p26 bra 	$L__BB1_9;
	mul.wide.u32 	%rd24, %r104, 4;
	add.s64 	%rd25, %rd1, %rd24;
	ld.local.f32 	%f252, [%rd25];
	setp.gt.f32 	%p27, %f6, %f252;
	selp.b32 	%r12, 5, %r104, %p27;
	mov.u32 	%r108, %r106;
	mov.u32 	%r106, %r12;
$L__BB1_9:
	mul.wide.u32 	%rd26, %r108, 4;
	add.s64 	%rd27, %rd1, %rd26;
	ld.local.f32 	%f253, [%rd27];
	setp.gt.f32 	%p28, %f7, %f253;
	mov.b32 	%r110, 6;
	@%p28 bra 	$L__BB1_11;
	mul.wide.u32 	%rd28, %r106, 4;
	add.s64 	%rd29, %rd1, %rd28;
	ld.local.f32 	%f254, [%rd29];
	setp.gt.f32 	%p29, %f7, %f254;
	selp.b32 	%r15, 6, %r106, %p29;
	mov.u32 	%r110, %r108;
	mov.u32 	%r108, %r15;
$L__BB1_11:
	mul.wide.u32 	%rd30, %r110, 4;
	add.s64 	%rd31, %rd1, %rd30;
	ld.local.f32 	%f255, [%rd31];
	setp.gt.f32 	%p30, %f8, %f255;
	mov.b32 	%r112, 7;
	@%p30 bra 	$L__BB1_13;
	mul.wide.u32 	%rd32, %r108, 4;
	add.s64 	%rd33, %rd1, %rd32;
	ld.local.f32 	%f256, [%rd33];
	setp.gt.f32 	%p31, %f8, %f256;
	selp.b32 	%r18, 7, %r108, %p31;
	mov.u32 	%r112, %r110;
	mov.u32 	%r110, %r18;
$L__BB1_13:
	mul.wide.u32 	%rd34, %r112, 4;
	add.s64 	%rd35, %rd1, %rd34;
	ld.local.f32 	%f257, [%rd35];
	setp.gt.f32 	%p32, %f9, %f257;
	mov.b32 	%r114, 8;
	@%p32 bra 	$L__BB1_15;
	mul.wide.u32 	%rd36, %r110, 4;
	add.s64 	%rd37, %rd1, %rd36;
	ld.local.f32 	%f258, [%rd37];
	setp.gt.f32 	%p33, %f9, %f258;
	selp.b32 	%r21, 8, %r110, %p33;
	mov.u32 	%r114, %r112;
	mov.u32 	%r112, %r21;
$L__BB1_15:
	mul.wide.u32 	%rd38, %r114, 4;
	add.s64 	%rd39, %rd1, %rd38;
	ld.local.f32 	%f259, [%rd39];
	setp.gt.f32 	%p34, %f10, %f259;
	mov.b32 	%r116, 9;
	@%p34 bra 	$L__BB1_17;
	mul.wide.u32 	%rd40, %r112, 4;
	add.s64 	%rd41, %rd1, %rd40;
	ld.local.f32 	%f260, [%rd41];
	setp.gt.f32 	%p35, %f10, %f260;
	selp.b32 	%r24, 9, %r112, %p35;
	mov.u32 	%r116, %r114;
	mov.u32 	%r114, %r24;
$L__BB1_17:
	mul.wide.u32 	%rd42, %r116, 4;
	add.s64 	%rd43, %rd1, %rd42;
	ld.local.f32 	%f261, [%rd43];
	setp.gt.f32 	%p36, %f11, %f261;
	mov.b32 	%r118, 10;
	@%p36 bra 	$L__BB1_19;
	mul.wide.u32 	%rd44, %r114, 4;
	add.s64 	%rd45, %rd1, %rd44;
	ld.local.f32 	%f262, [%rd45];
	setp.gt.f32 	%p37, %f11, %f262;
	selp.b32 	%r27, 10, %r114, %p37;
	mov.u32 	%r118, %r116;
	mov.u32 	%r116, %r27;
$L__BB1_19:
	mul.wide.u32 	%rd46, %r118, 4;
	add.s64 	%rd47, %rd1, %rd46;
	ld.local.f32 	%f263, [%rd47];
	setp.gt.f32 	%p38, %f12, %f263;
	mov.b32 	%r120, 11;
	@%p38 bra 	$L__BB1_21;
	mul.wide.u32 	%rd48, %r116, 4;
	add.s64 	%rd49, %rd1, %rd48;
	ld.local.f32 	%f264, [%rd49];
	setp.gt.f32 	%p39, %f12, %f264;
	selp.b32 	%r30, 11, %r116, %p39;
	mov.u32 	%r120, %r118;
	mov.u32 	%r118, %r30;
$L__BB1_21:
	mul.wide.u32 	%rd50, %r120, 4;
	add.s64 	%rd51, %rd1, %rd50;
	ld.local.f32 	%f265, [%rd51];
	setp.gt.f32 	%p40, %f13, %f265;
	mov.b32 	%r122, 12;
	@%p40 bra 	$L__BB1_23;
	mul.wide.u32 	%rd52, %r118, 4;
	add.s64 	%rd53, %rd1, %rd52;
	ld.local.f32 	%f266, [%rd53];
	setp.gt.f32 	%p41, %f13, %f266;
	selp.b32 	%r33, 12, %r118, %p41;
	mov.u32 	%r122, %r120;
	mov.u32 	%r120, %r33;
$L__BB1_23:
	mul.wide.u32 	%rd54, %r122, 4;
	add.s64 	%rd55, %rd1, %rd54;
	ld.local.f32 	%f267, [%rd55];
	setp.gt.f32 	%p42, %f14, %f267;
	mov.b32 	%r124, 13;
	@%p42 bra 	$L__BB1_25;
	mul.wide.u32 	%rd56, %r120, 4;
	add.s64 	%rd57, %rd1, %rd56;
	ld.local.f32 	%f268, [%rd57];
	setp.gt.f32 	%p43, %f14, %f268;
	selp.b32 	%r36, 13, %r120, %p43;
	mov.u32 	%r124, %r122;
	mov.u32 	%r122, %r36;
$L__BB1_25:
	mul.wide.u32 	%rd58, %r124, 4;
	add.s64 	%rd59, %rd1, %rd58;
	ld.local.f32 	%f269, [%rd59];
	setp.gt.f32 	%p44, %f15, %f269;
	mov.b32 	%r126, 14;
	@%p44 bra 	$L__BB1_27;
	mul.wide.u32 	%rd60, %r122, 4;
	add.s64 	%rd61, %rd1, %rd60;
	ld.local.f32 	%f270, [%rd61];
	setp.gt.f32 	%p45, %f15, %f270;
	selp.b32 	%r39, 14, %r122, %p45;
	mov.u32 	%r126, %r124;
	mov.u32 	%r124, %r39;
$L__BB1_27:
	mul.wide.u32 	%rd62, %r126, 4;
	add.s64 	%rd63, %rd1, %rd62;
	ld.local.f32 	%f277, [%rd63];
	setp.gt.f32 	%p46, %f16, %f277;
	mov.b32 	%r125, 15;
	@%p46 bra 	$L__BB1_29;
	mul.wide.u32 	%rd64, %r124, 4;
	add.s64 	%rd65, %rd1, %rd64;
	ld.local.f32 	%f271, [%rd65];
	setp.gt.f32 	%p47, %f16, %f271;
	selp.b32 	%r42, 15, %r124, %p47;
	mul.wide.u32 	%rd66, %r42, 4;
	add.s64 	%rd67, %rd1, %rd66;
	ld.local.f32 	%f277, [%rd67];
	mov.u32 	%r125, %r126;
	mov.u32 	%r126, %r42;
$L__BB1_29:
	ld.param.u64 	%rd76, [_Z19softmax_topk_kernelPKfPiPfi_param_2];
	mul.wide.u32 	%rd68, %r125, 4;
	add.s64 	%rd69, %rd1, %rd68;
	ld.local.f32 	%f272, [%rd69];
	add.f32 	%f273, %f272, %f277;
	add.f32 	%f274, %f273, 0f3089705F;
	shl.b32 	%r98, %r1, 1;
	cvta.to.global.u64 	%rd70, %rd3;
	mul.wide.s32 	%rd71, %r98, 4;
	add.s64 	%rd72, %rd70, %rd71;
	st.global.u32 	[%rd72], %r125;
	st.global.u32 	[%rd72+4], %r126;
	div.rn.f32 	%f275, %f272, %f274;
	cvta.to.global.u64 	%rd73, %rd76;
	add.s64 	%rd74, %rd73, %rd71;
	st.global.f32 	[%rd74], %f275;
	div.rn.f32 	%f276, %f277, %f274;
	st.global.f32 	[%rd74+4], %f276;
$L__BB1_30:
	ret;

}
	// .globl	_Z15dispatch_kernelPKfPKiS0_PfS3_PiS4_S4_S4_iiii
.visible .entry _Z15dispatch_kernelPKfPKiS0_PfS3_PiS4_S4_S4_iiii(
	.param .u64 .ptr .align 1 _Z15dispatch_kernelPKfPKiS0_PfS3_PiS4_S4_S4_iiii_param_0,
	.param .u64 .ptr .align 1 _Z15dispatch_kernelPKfPKiS0_PfS3_PiS4_S4_S4_iiii_param_1,
	.param .u64 .ptr .align 1 _Z15dispatch_kernelPKfPKiS0_PfS3_PiS4_S4_S4_iiii_param_2,
	.param .u64 .ptr .align 1 _Z15dispatch_kernelPKfPKiS0_PfS3_PiS4_S4_S4_iiii_param_3,
	.param .u64 .ptr .align 1 _Z15dispatch_kernelPKfPKiS0_PfS3_PiS4_S4_S4_iiii_param_4,
	.param .u64 .ptr .align 1 _Z15dispatch_kernelPKfPKiS0_PfS3_PiS4_S4_S4_iiii_param_5,
	.param .u64 .ptr .align 1 _Z15dispatch_kernelPKfPKiS0_PfS3_PiS4_S4_S4_iiii_param_6,
	.param .u64 .ptr .align 1 _Z15dispatch_kernelPKfPKiS0_PfS3_PiS4_S4_S4_iiii_param_7,
	.param .u64 .ptr .align 1 _Z15dispatch_kernelPKfPKiS0_PfS3_PiS4_S4_S4_iiii_param_8,
	.param .u32 _Z15dispatch_kernelPKfPKiS0_PfS3_PiS4_S4_S4_iiii_param_9,
	.param .u32 _Z15dispatch_kernelPKfPKiS0_PfS3_PiS4_S4_S4_iiii_param_10,
	.param .u32 _Z15dispatch_kernelPKfPKiS0_PfS3_PiS4_S4_S4_iiii_param_11,
	.param .u32 _Z15dispatch_kernelPKfPKiS0_PfS3_PiS4_S4_S4_iiii_param_12
)
{
	.reg .pred 	%p<4>;
	.reg .b32 	%r<21>;
	.reg .b32 	%f<7>;
	.reg .b64 	%rd<49>;

	ld.param.u64 	%rd10, [_Z15dispatch_kernelPKfPKiS0_PfS3_PiS4_S4_S4_iiii_param_0];
	ld.param.u64 	%rd11, [_Z15dispatch_kernelPKfPKiS0_PfS3_PiS4_S4_S4_iiii_param_1];
	ld.param.u64 	%rd14, [_Z15dispatch_kernelPKfPKiS0_PfS3_PiS4_S4_S4_iiii_param_3];
	ld.param.u64 	%rd15, [_Z15dispatch_kernelPKfPKiS0_PfS3_PiS4_S4_S4_iiii_param_4];
	ld.param.u64 	%rd16, [_Z15dispatch_kernelPKfPKiS0_PfS3_PiS4_S4_S4_iiii_param_5];
	ld.param.u64 	%rd17, [_Z15dispatch_kernelPKfPKiS0_PfS3_PiS4_S4_S4_iiii_param_6];
	ld.param.u64 	%rd18, [_Z15dispatch_kernelPKfPKiS0_PfS3_PiS4_S4_S4_iiii_param_8];
	ld.param.u32 	%r11, [_Z15dispatch_kernelPKfPKiS0_PfS3_PiS4_S4_S4_iiii_param_9];
	ld.param.u32 	%r9, [_Z15dispatch_kernelPKfPKiS0_PfS3_PiS4_S4_S4_iiii_param_11];
	ld.param.u32 	%r10, [_Z15dispatch_kernelPKfPKiS0_PfS3_PiS4_S4_S4_iiii_param_12];
	cvta.to.global.u64 	%rd1, %rd17;
	cvta.to.global.u64 	%rd2, %rd16;
	cvta.to.global.u64 	%rd3, %rd15;
	cvta.to.global.u64 	%rd4, %rd14;
	cvta.to.global.u64 	%rd5, %rd18;
	mov.u32 	%r12, %ctaid.x;
	mov.u32 	%r13, %ntid.x;
	mov.u32 	%r14, %tid.x;
	mad.lo.s32 	%r1, %r12, %r13, %r14;
	setp.ge.s32 	%p1, %r1, %r11;
	@%p1 bra 	$L__BB2_4;
	ld.param.u64 	%rd47, [_Z15dispatch_kernelPKfPKiS0_PfS3_PiS4_S4_S4_iiii_param_2];
	cvta.to.global.u64 	%rd19, %rd11;
	cvta.to.global.u64 	%rd20, %rd47;
	cvta.to.global.u64 	%rd21, %rd10;
	shl.b32 	%r2, %r1, 1;
	mul.wide.s32 	%rd22, %r2, 4;
	add.s64 	%rd6, %rd21, %rd22;
	add.s64 	%rd7, %rd19, %rd22;
	ld.global.u32 	%r3, [%rd7];
	add.s64 	%rd8, %rd20, %rd22;
	ld.global.f32 	%f1, [%rd8];
	div.s32 	%r4, %r3, %r9;
	mul.wide.s32 	%rd23, %r4, 4;
	add.s64 	%rd24, %rd5, %rd23;
	atom.global.add.u32 	%r5, [%rd24], 1;
	setp.ge.s32 	%p2, %r5, %r10;
	@%p2 bra 	$L__BB2_4;
	ld.param.u64 	%rd48, [_Z15dispatch_kernelPKfPKiS0_PfS3_PiS4_S4_S4_iiii_param_7];
	mul.wide.s32 	%rd25, %r4, %r10;
	cvt.s64.s32 	%rd26, %r5;
	add.s64 	%rd27, %rd25, %rd26;
	ld.global.f32 	%f3, [%rd6];
	shl.b64 	%rd28, %rd27, 3;
	add.s64 	%rd29, %rd4, %rd28;
	st.global.f32 	[%rd29], %f3;
	ld.global.f32 	%f4, [%rd6+4];
	st.global.f32 	[%rd29+4], %f4;
	mad.lo.s32 	%r15, %r4, %r10, %r5;
	mul.wide.s32 	%rd30, %r15, 4;
	add.s64 	%rd31, %rd3, %rd30;
	st.global.f32 	[%rd31], %f1;
	add.s64 	%rd32, %rd2, %rd30;
	st.global.u32 	[%rd32], %r1;
	add.s64 	%rd33, %rd1, %rd30;
	st.global.u32 	[%rd33], %r3;
	shl.b32 	%r16, %r4, 16;
	or.b32  	%r17, %r16, %r5;
	cvta.to.global.u64 	%rd34, %rd48;
	mul.wide.s32 	%rd35, %r2, 4;
	add.s64 	%rd9, %rd34, %rd35;
	st.global.u32 	[%rd9], %r17;
	ld.global.u32 	%r6, [%rd7+4];
	ld.global.f32 	%f2, [%rd8+4];
	div.s32 	%r7, %r6, %r9;
	mul.wide.s32 	%rd36, %r7, 4;
	add.s64 	%rd37, %rd5, %rd36;
	atom.global.add.u32 	%r8, [%rd37], 1;
	setp.ge.s32 	%p3, %r8, %r10;
	@%p3 bra 	$L__BB2_4;
	mul.wide.s32 	%rd38, %r7, %r10;
	cvt.s64.s32 	%rd39, %r8;
	add.s64 	%rd40, %rd38, %rd39;
	ld.global.f32 	%f5, [%rd6];
	shl.b64 	%rd41, %rd40, 3;
	add.s64 	%rd42, %rd4, %rd41;
	st.global.f32 	[%rd42], %f5;
	ld.global.f32 	%f6, [%rd6+4];
	st.global.f32 	[%rd42+4], %f6;
	mad.lo.s32 	%r18, %r7, %r10, %r8;
	mul.wide.s32 	%rd43, %r18, 4;
	add.s64 	%rd44, %rd3, %rd43;
	st.global.f32 	[%rd44], %f2;
	add.s64 	%rd45, %rd2, %rd43;
	st.global.u32 	[%rd45], %r1;
	add.s64 	%rd46, %rd1, %rd43;
	st.global.u32 	[%rd46], %r6;
	shl.b32 	%r19, %r7, 16;
	or.b32  	%r20, %r19, %r8;
	st.global.u32 	[%rd9+4], %r20;
$L__BB2_4:
	ret;

}
	// .globl	_Z19expert_apply_kernelPfS_PiS0_S0_iii
.visible .entry _Z19expert_apply_kernelPfS_PiS0_S0_iii(
	.param .u64 .ptr .align 1 _Z19expert_apply_kernelPfS_PiS0_S0_iii_param_0,
	.param .u64 .ptr .align 1 _Z19expert_apply_kernelPfS_PiS0_S0_iii_param_1,
	.param .u64 .ptr .align 1 _Z19expert_apply_kernelPfS_PiS0_S0_iii_param_2,
	.param .u64 .ptr .align 1 _Z19expert_apply_kernelPfS_PiS0_S0_iii_param_3,
	.param .u64 .ptr .align 1 _Z19expert_apply_kernelPfS_PiS0_S0_iii_param_4,
	.param .u32 _Z19expert_apply_kernelPfS_PiS0_S0_iii_param_5,
	.param .u32 _Z19expert_apply_kernelPfS_PiS0_S0_iii_param_6,
	.param .u32 _Z19expert_apply_kernelPfS_PiS0_S0_iii_param_7
)
{
	.reg .pred 	%p<2>;
	.reg .b32 	%r<16>;
	.reg .b32 	%f<104>;
	.reg .b64 	%rd<20>;

	ld.param.u64 	%rd2, [_Z19expert_apply_kernelPfS_PiS0_S0_iii_param_0];
	ld.param.u64 	%rd3, [_Z19expert_apply_kernelPfS_PiS0_S0_iii_param_1];
	ld.param.u64 	%rd4, [_Z19expert_apply_kernelPfS_PiS0_S0_iii_param_2];
	ld.param.u64 	%rd5, [_Z19expert_apply_kernelPfS_PiS0_S0_iii_param_4];
	ld.param.u32 	%r2, [_Z19expert_apply_kernelPfS_PiS0_S0_iii_param_5];
	cvta.to.global.u64 	%rd6, %rd5;
	mov.u32 	%r3, %ctaid.x;
	mov.u32 	%r1, %tid.x;
	cvt.u64.u32 	%rd1, %r3;
	mul.wide.u32 	%rd7, %r3, 4;
	add.s64 	%rd8, %rd6, %rd7;
	ld.global.u32 	%r4, [%rd8];
	setp.ge.s32 	%p1, %r1, %r4;
	@%p1 bra 	$L__BB3_2;
	cvt.u32.u64 	%r5, %rd1;
	cvta.to.global.u64 	%rd9, %rd4;
	cvta.to.global.u64 	%rd10, %rd3;
	cvta.to.global.u64 	%rd11, %rd2;
	cvt.s64.s32 	%rd12, %r2;
	cvt.u64.u32 	%rd13, %r1;
	mad.lo.s64 	%rd14, %rd12, %rd1, %rd13;
	shl.b64 	%rd15, %rd14, 3;
	add.s64 	%rd16, %rd11, %rd15;
	ld.global.f32 	%f1, [%rd16+4];
	ld.global.f32 	%f2, [%rd16];
	ld.const.f32 	%f3, [d_W_GATE_PROJ];
	ld.const.f32 	%f4, [d_W_GATE_PROJ+4];
	mul.f32 	%f5, %f4, %f1;
	fma.rn.f32 	%f6, %f3, %f2, %f5;
	ld.const.f32 	%f7, [d_W_UP_PROJ];
	ld.const.f32 	%f8, [d_W_UP_PROJ+4];
	mul.f32 	%f9, %f8, %f1;
	fma.rn.f32 	%f10, %f7, %f2, %f9;
	fma.rn.f32 	%f11, %f6, 0fBBBB989D, 0f3F000000;
	cvt.sat.f32.f32 	%f12, %f11;
	mov.f32 	%f13, 0f4B400001;
	mov.f32 	%f14, 0f437C0000;
	fma.rm.f32 	%f15, %f12, %f14, %f13;
	add.f32 	%f16, %f15, 0fCB40007F;
	neg.f32 	%f17, %f16;
	fma.rn.f32 	%f18, %f6, 0fBFB8AA3B, %f17;
	fma.rn.f32 	%f19, %f6, 0fB2A57060, %f18;
	mov.b32 	%r6, %f15;
	shl.b32 	%r7, %r6, 23;
	mov.b32 	%f20, %r7;
	ex2.approx.ftz.f32 	%f21, %f19;
	fma.rn.f32 	%f22, %f21, %f20, 0f3F800000;
	div.rn.f32 	%f23, %f6, %f22;
	mul.f32 	%f24, %f10, %f23;
	ld.const.f32 	%f25, [d_W_GATE_PROJ+8];
	ld.const.f32 	%f26, [d_W_GATE_PROJ+12];
	mul.f32 	%f27, %f26, %f1;
	fma.rn.f32 	%f28, %f25, %f2, %f27;
	ld.const.f32 	%f29, [d_W_UP_PROJ+8];
	ld.const.f32 	%f30, [d_W_UP_PROJ+12];
	mul.f32 	%f31, %f30, %f1;
	fma.rn.f32 	%f32, %f29, %f2, %f31;
	fma.rn.f32 	%f33, %f28, 0fBBBB989D, 0f3F000000;
	cvt.sat.f32.f32 	%f34, %f33;
	fma.rm.f32 	%f35, %f34, %f14, %f13;
	add.f32 	%f36, %f35, 0fCB40007F;
	neg.f32 	%f37, %f36;
	fma.rn.f32 	%f38, %f28, 0fBFB8AA3B, %f37;
	fma.rn.f32 	%f39, %f28, 0fB2A57060, %f38;
	mov.b32 	%r8, %f35;
	shl.b32 	%r9, %r8, 23;
	mov.b32 	%f40, %r9;
	ex2.approx.ftz.f32 	%f41, %f39;
	fma.rn.f32 	%f42, %f41, %f40, 0f3F800000;
	div.rn.f32 	%f43, %f28, %f42;
	mul.f32 	%f44, %f32, %f43;
	ld.const.f32 	%f45, [d_W_GATE_PROJ+16];
	ld.const.f32 	%f46, [d_W_GATE_PROJ+20];
	mul.f32 	%f47, %f46, %f1;
	fma.rn.f32 	%f48, %f45, %f2, %f47;
	ld.const.f32 	%f49, [d_W_UP_PROJ+16];
	ld.const.f32 	%f50, [d_W_UP_PROJ+20];
	mul.f32 	%f51, %f50, %f1;
	fma.rn.f32 	%f52, %f49, %f2, %f51;
	fma.rn.f32 	%f53, %f48, 0fBBBB989D, 0f3F000000;
	cvt.sat.f32.f32 	%f54, %f53;
	fma.rm.f32 	%f55, %f54, %f14, %f13;
	add.f32 	%f56, %f55, 0fCB40007F;
	neg.f32 	%f57, %f56;
	fma.rn.f32 	%f58, %f48, 0fBFB8AA3B, %f57;
	fma.rn.f32 	%f59, %f48, 0fB2A57060, %f58;
	mov.b32 	%r10, %f55;
	shl.b32 	%r11, %r10, 23;
	mov.b32 	%f60, %r11;
	ex2.approx.ftz.f32 	%f61, %f59;
	fma.rn.f32 	%f62, %f61, %f60, 0f3F800000;
	div.rn.f32 	%f63, %f48, %f62;
	mul.f32 	%f64, %f52, %f63;
	ld.const.f32 	%f65, [d_W_GATE_PROJ+24];
	ld.const.f32 	%f66, [d_W_GATE_PROJ+28];
	mul.f32 	%f67, %f66, %f1;
	fma.rn.f32 	%f68, %f65, %f2, %f67;
	ld.const.f32 	%f69, [d_W_UP_PROJ+24];
	ld.const.f32 	%f70, [d_W_UP_PROJ+28];
	mul.f32 	%f71, %f70, %f1;
	fma.rn.f32 	%f72, %f69, %f2, %f71;
	fma.rn.f32 	%f73, %f68, 0fBBBB989D, 0f3F000000;
	cvt.sat.f32.f32 	%f74, %f73;
	fma.rm.f32 	%f75, %f74, %f14, %f13;
	add.f32 	%f76, %f75, 0fCB40007F;
	neg.f32 	%f77, %f76;
	fma.rn.f32 	%f78, %f68, 0fBFB8AA3B, %f77;
	fma.rn.f32 	%f79, %f68, 0fB2A57060, %f78;
	mov.b32 	%r12, %f75;
	shl.b32 	%r13, %r12, 23;
	mov.b32 	%f80, %r13;
	ex2.approx.ftz.f32 	%f81, %f79;
	fma.rn.f32 	%f82, %f81, %f80, 0f3F800000;
	div.rn.f32 	%f83, %f68, %f82;
	mul.f32 	%f84, %f72, %f83;
	ld.const.f32 	%f85, [d_W_DOWN_PROJ];
	ld.const.f32 	%f86, [d_W_DOWN_PROJ+4];
	mul.f32 	%f87, %f86, %f44;
	fma.rn.f32 	%f88, %f85, %f24, %f87;
	ld.const.f32 	%f89, [d_W_DOWN_PROJ+8];
	fma.rn.f32 	%f90, %f89, %f64, %f88;
	ld.const.f32 	%f91, [d_W_DOWN_PROJ+12];
	fma.rn.f32 	%f92, %f91, %f84, %f90;
	ld.const.f32 	%f93, [d_W_DOWN_PROJ+16];
	ld.const.f32 	%f94, [d_W_DOWN_PROJ+20];
	mul.f32 	%f95, %f94, %f44;
	fma.rn.f32 	%f96, %f93, %f24, %f95;
	ld.const.f32 	%f97, [d_W_DOWN_PROJ+24];
	fma.rn.f32 	%f98, %f97, %f64, %f96;
	ld.const.f32 	%f99, [d_W_DOWN_PROJ+28];
	fma.rn.f32 	%f100, %f99, %f84, %f98;
	mad.lo.s32 	%r14, %r2, %r5, %r1;
	mul.wide.s32 	%rd17, %r14, 4;
	add.s64 	%rd18, %rd9, %rd17;
	ld.global.u32 	%r15, [%rd18];
	add.s64 	%rd19, %rd10, %rd17;
	ld.global.f32 	%f101, [%rd19];
	mul.f32 	%f102, %f92, %f101;
	st.global.f32 	[%rd16], %f102;
	mul.f32 	%f103, %f100, %f101;
	st.global.f32 	[%rd16+4], %f103;
	st.global.u32 	[%rd18], %r15;
$L__BB3_2:
	ret;

}
	// .globl	_Z14combine_kernelPKfS0_PKiPfii
.visible .entry _Z14combine_kernelPKfS0_PKiPfii(
	.param .u64 .ptr .align 1 _Z14combine_kernelPKfS0_PKiPfii_param_0,
	.param .u64 .ptr .align 1 _Z14combine_kernelPKfS0_PKiPfii_param_1,
	.param .u64 .ptr .align 1 _Z14combine_kernelPKfS0_PKiPfii_param_2,
	.param .u64 .ptr .align 1 _Z14combine_kernelPKfS0_PKiPfii_param_3,
	.param .u32 _Z14combine_kernelPKfS0_PKiPfii_param_4,
	.param .u32 _Z14combine_kernelPKfS0_PKiPfii_param_5
)
{
	.reg .pred 	%p<4>;
	.reg .b32 	%r<14>;
	.reg .b32 	%f<19>;
	.reg .b64 	%rd<25>;

	ld.param.u64 	%rd4, [_Z14combine_kernelPKfS0_PKiPfii_param_0];
	ld.param.u64 	%rd7, [_Z14combine_kernelPKfS0_PKiPfii_param_1];
	ld.param.u64 	%rd5, [_Z14combine_kernelPKfS0_PKiPfii_param_2];
	ld.param.u64 	%rd6, [_Z14combine_kernelPKfS0_PKiPfii_param_3];
	ld.param.u32 	%r6, [_Z14combine_kernelPKfS0_PKiPfii_param_4];
	ld.param.u32 	%r5, [_Z14combine_kernelPKfS0_PKiPfii_param_5];
	cvta.to.global.u64 	%rd1, %rd7;
	mov.u32 	%r7, %ctaid.x;
	mov.u32 	%r8, %ntid.x;
	mov.u32 	%r9, %tid.x;
	mad.lo.s32 	%r1, %r7, %r8, %r9;
	setp.ge.s32 	%p1, %r1, %r6;
	@%p1 bra 	$L__BB4_6;
	cvta.to.global.u64 	%rd8, %rd5;
	cvta.to.global.u64 	%rd9, %rd4;
	shl.b32 	%r2, %r1, 1;
	mul.wide.s32 	%rd10, %r2, 4;
	add.s64 	%rd11, %rd9, %rd10;
	ld.global.f32 	%f18, [%rd11+4];
	ld.global.f32 	%f17, [%rd11];
	cvt.s64.s32 	%rd2, %r5;
	add.s64 	%rd3, %rd8, %rd10;
	ld.global.u32 	%r3, [%rd3];
	setp.lt.s32 	%p2, %r3, 0;
	@%p2 bra 	$L__BB4_3;
	shr.u32 	%r10, %r3, 16;
	and.b32  	%r11, %r3, 65535;
	cvt.u64.u32 	%rd12, %r10;
	cvt.u64.u32 	%rd13, %r11;
	mad.lo.s64 	%rd14, %rd12, %rd2, %rd13;
	shl.b64 	%rd15, %rd14, 3;
	add.s64 	%rd16, %rd1, %rd15;
	ld.global.f32 	%f11, [%rd16];
	add.f32 	%f17, %f17, %f11;
	ld.global.f32 	%f12, [%rd16+4];
	add.f32 	%f18, %f18, %f12;
$L__BB4_3:
	ld.global.u32 	%r4, [%rd3+4];
	setp.lt.s32 	%p3, %r4, 0;
	@%p3 bra 	$L__BB4_5;
	shr.u32 	%r12, %r4, 16;
	and.b32  	%r13, %r4, 65535;
	cvt.u64.u32 	%rd17, %r12;
	cvt.u64.u32 	%rd18, %r13;
	mad.lo.s64 	%rd19, %rd17, %rd2, %rd18;
	shl.b64 	%rd20, %rd19, 3;
	add.s64 	%rd21, %rd1, %rd20;
	ld.global.f32 	%f13, [%rd21];
	add.f32 	%f17, %f17, %f13;
	ld.global.f32 	%f14, [%rd21+4];
	add.f32 	%f18, %f18, %f14;
$L__BB4_5:
	cvta.to.global.u64 	%rd22, %rd6;
	add.s64 	%rd24, %rd22, %rd10;
	st.global.f32 	[%rd24], %f17;
	st.global.f32 	[%rd24+4], %f18;
$L__BB4_6:
	ret;

}
	// .globl	_Z20shared_expert_kernelPKfPfi
.visible .entry _Z20shared_expert_kernelPKfPfi(
	.param .u64 .ptr .align 1 _Z20shared_expert_kernelPKfPfi_param_0,
	.param .u64 .ptr .align 1 _Z20shared_expert_kernelPKfPfi_param_1,
	.param .u32 _Z20shared_expert_kernelPKfPfi_param_2
)
{
	.reg .pred 	%p<2>;
	.reg .b32 	%r<15>;
	.reg .b32 	%f<101>;
	.reg .b64 	%rd<8>;

	ld.param.u64 	%rd1, [_Z20shared_expert_kernelPKfPfi_param_0];
	ld.param.u64 	%rd2, [_Z20shared_expert_kernelPKfPfi_param_1];
	ld.param.u32 	%r2, [_Z20shared_expert_kernelPKfPfi_param_2];
	mov.u32 	%r3, %ctaid.x;
	mov.u32 	%r4, %ntid.x;
	mov.u32 	%r5, %tid.x;
	mad.lo.s32 	%r1, %r3, %r4, %r5;
	setp.ge.s32 	%p1, %r1, %r2;
	@%p1 bra 	$L__BB5_2;
	cvta.to.global.u64 	%rd3, %rd2;
	cvta.to.global.u64 	%rd4, %rd1;
	shl.b32 	%r6, %r1, 1;
	mul.wide.s32 	%rd5, %r6, 4;
	add.s64 	%rd6, %rd4, %rd5;
	ld.global.f32 	%f1, [%rd6+4];
	ld.global.f32 	%f2, [%rd6];
	ld.const.f32 	%f3, [d_W_GATE_PROJ];
	ld.const.f32 	%f4, [d_W_GATE_PROJ+4];
	mul.f32 	%f5, %f4, %f1;
	fma.rn.f32 	%f6, %f3, %f2, %f5;
	ld.const.f32 	%f7, [d_W_UP_PROJ];
	ld.const.f32 	%f8, [d_W_UP_PROJ+4];
	mul.f32 	%f9, %f8, %f1;
	fma.rn.f32 	%f10, %f7, %f2, %f9;
	fma.rn.f32 	%f11, %f6, 0fBBBB989D, 0f3F000000;
	cvt.sat.f32.f32 	%f12, %f11;
	mov.f32 	%f13, 0f4B400001;
	mov.f32 	%f14, 0f437C0000;
	fma.rm.f32 	%f15, %f12, %f14, %f13;
	add.f32 	%f16, %f15, 0fCB40007F;
	neg.f32 	%f17, %f16;
	fma.rn.f32 	%f18, %f6, 0fBFB8AA3B, %f17;
	fma.rn.f32 	%f19, %f6, 0fB2A57060, %f18;
	mov.b32 	%r7, %f15;
	shl.b32 	%r8, %r7, 23;
	mov.b32 	%f20, %r8;
	ex2.approx.ftz.f32 	%f21, %f19;
	fma.rn.f32 	%f22, %f21, %f20, 0f3F800000;
	div.rn.f32 	%f23, %f6, %f22;
	mul.f32 	%f24, %f10, %f23;
	ld.const.f32 	%f25, [d_W_GATE_PROJ+8];
	ld.const.f32 	%f26, [d_W_GATE_PROJ+12];
	mul.f32 	%f27, %f26, %f1;
	fma.rn.f32 	%f28, %f25, %f2, %f27;
	ld.const.f32 	%f29, [d_W_UP_PROJ+8];
	ld.const.f32 	%f30, [d_W_UP_PROJ+12];
	mul.f32 	%f31, %f30, %f1;
	fma.rn.f32 	%f32, %f29, %f2, %f31;
	fma.rn.f32 	%f33, %f28, 0fBBBB989D, 0f3F000000;
	cvt.sat.f32.f32 	%f34, %f33;
	fma.rm.f32 	%f35, %f34, %f14, %f13;
	add.f32 	%f36, %f35, 0fCB40007F;
	neg.f32 	%f37, %f36;
	fma.rn.f32 	%f38, %f28, 0fBFB8AA3B, %f37;
	fma.rn.f32 	%f39, %f28, 0fB2A57060, %f38;
	mov.b32 	%r9, %f35;
	shl.b32 	%r10, %r9, 23;
	mov.b32 	%f40, %r10;
	ex2.approx.ftz.f32 	%f41, %f39;
	fma.rn.f32 	%f42, %f41, %f40, 0f3F800000;
	div.rn.f32 	%f43, %f28, %f42;
	mul.f32 	%f44, %f32, %f43;
	ld.const.f32 	%f45, [d_W_GATE_PROJ+16];
	ld.const.f32 	%f46, [d_W_GATE_PROJ+20];
	mul.f32 	%f47, %f46, %f1;
	fma.rn.f32 	%f48, %f45, %f2, %f47;
	ld.const.f32 	%f49, [d_W_UP_PROJ+16];
	ld.const.f32 	%f50, [d_W_UP_PROJ+20];
	mul.f32 	%f51, %f50, %f1;
	fma.rn.f32 	%f52, %f49, %f2, %f51;
	fma.rn.f32 	%f53, %f48, 0fBBBB989D, 0f3F000000;
	cvt.sat.f32.f32 	%f54, %f53;
	fma.rm.f32 	%f55, %f54, %f14, %f13;
	add.f32 	%f56, %f55, 0fCB40007F;
	neg.f32 	%f57, %f56;
	fma.rn.f32 	%f58, %f48, 0fBFB8AA3B, %f57;
	fma.rn.f32 	%f59, %f48, 0fB2A57060, %f58;
	mov.b32 	%r11, %f55;
	shl.b32 	%r12, %r11, 23;
	mov.b32 	%f60, %r12;
	ex2.approx.ftz.f32 	%f61, %f59;
	fma.rn.f32 	%f62, %f61, %f60, 0f3F800000;
	div.rn.f32 	%f63, %f48, %f62;
	mul.f32 	%f64, %f52, %f63;
	ld.const.f32 	%f65, [d_W_GATE_PROJ+24];
	ld.const.f32 	%f66, [d_W_GATE_PROJ+28];
	mul.f32 	%f67, %f66, %f1;
	fma.rn.f32 	%f68, %f65, %f2, %f67;
	ld.const.f32 	%f69, [d_W_UP_PROJ+24];
	ld.const.f32 	%f70, [d_W_UP_PROJ+28];
	mul.f32 	%f71, %f70, %f1;
	fma.rn.f32 	%f72, %f69, %f2, %f71;
	fma.rn.f32 	%f73, %f68, 0fBBBB989D, 0f3F000000;
	cvt.sat.f32.f32 	%f74, %f73;
	fma.rm.f32 	%f75, %f74, %f14, %f13;
	add.f32 	%f76, %f75, 0fCB40007F;
	neg.f32 	%f77, %f76;
	fma.rn.f32 	%f78, %f68, 0fBFB8AA3B, %f77;
	fma.rn.f32 	%f79, %f68, 0fB2A57060, %f78;
	mov.b32 	%r13, %f75;
	shl.b32 	%r14, %r13, 23;
	mov.b32 	%f80, %r14;
	ex2.approx.ftz.f32 	%f81, %f79;
	fma.rn.f32 	%f82, %f81, %f80, 0f3F800000;
	div.rn.f32 	%f83, %f68, %f82;
	mul.f32 	%f84, %f72, %f83;
	ld.const.f32 	%f85, [d_W_DOWN_PROJ];
	ld.const.f32 	%f86, [d_W_DOWN_PROJ+4];
	mul.f32 	%f87, %f86, %f44;
	fma.rn.f32 	%f88, %f85, %f24, %f87;
	ld.const.f32 	%f89, [d_W_DOWN_PROJ+8];
	fma.rn.f32 	%f90, %f89, %f64, %f88;
	ld.const.f32 	%f91, [d_W_DOWN_PROJ+12];
	fma.rn.f32 	%f92, %f91, %f84, %f90;
	ld.const.f32 	%f93, [d_W_DOWN_PROJ+16];
	ld.const.f32 	%f94, [d_W_DOWN_PROJ+20];
	mul.f32 	%f95, %f94, %f44;
	fma.rn.f32 	%f96, %f93, %f24, %f95;
	ld.const.f32 	%f97, [d_W_DOWN_PROJ+24];
	fma.rn.f32 	%f98, %f97, %f64, %f96;
	ld.const.f32 	%f99, [d_W_DOWN_PROJ+28];
	fma.rn.f32 	%f100, %f99, %f84, %f98;
	add.s64 	%rd7, %rd3, %rd5;
	st.global.f32 	[%rd7], %f92;
	st.global.f32 	[%rd7+4], %f100;
$L__BB5_2:
	ret;

}


// ===== COMPILED SASS (sm_100) =====

	.target	sm_100

	.elftype	@"ET_EXEC"


//--------------------- .note.nv.tkinfo           --------------------------
	.section	.note.nv.tkinfo,"",@"SHT_NOTE"
	.sectionflags	@"SHF_NOTE_NV_TKINFO"
	.tkinfo
        /*0018*/ 	.word	0x00000002
        /*0030*/ 	.string	""
        /*0030*/ 	.string	"ptxas"
        /*0030*/ 	.string	"Cuda compilation tools, release 13.0, V13.0.88"
        /*0030*/ 	.string	"Build cuda_13.0.r13.0/compiler.36424714_0"
        /*0030*/ 	.string	"-arch sm_100 -m 64 "



//--------------------- .note.nv.cuinfo           --------------------------
	.section	.note.nv.cuinfo,"",@"SHT_NOTE"
	.sectionflags	@"SHF_NOTE_NV_CUINFO"
        /*0018*/ 	.short	0x0002
        /*001a*/ 	.short	0x0064
        /*001c*/ 	.short	0x0082
	.zero		2


//--------------------- .nv.info                  --------------------------
	.section	.nv.info,"",@"SHT_CUDA_INFO"
	.align	4


	//----- nvinfo : EIATTR_REGCOUNT
	.align		4
        /*0000*/ 	.byte	0x04, 0x2f
        /*0002*/ 	.short	(.L_5 - .L_4)
	.align		4
.L_4:
        /*0004*/ 	.word	index@(_Z13router_kernelPKfPfi)
        /*0008*/ 	.word	0x0000000e


	//----- nvinfo : EIATTR_FRAME_SIZE
	.align		4
.L_5:
        /*000c*/ 	.byte	0x04, 0x11
        /*000e*/ 	.short	(.L_7 - .L_6)
	.align		4
.L_6:
        /*0010*/ 	.word	index@(_Z13router_kernelPKfPfi)
        /*0014*/ 	.word	0x00000000


	//----- nvinfo : EIATTR_REGCOUNT
	.align		4
.L_7:
        /*0018*/ 	.byte	0x04, 0x2f
        /*001a*/ 	.short	(.L_9 - .L_8)
	.align		4
.L_8:
        /*001c*/ 	.word	index@(_Z19softmax_topk_kernelPKfPiPfi)
        /*0020*/ 	.word	0x00000020


	//----- nvinfo : EIATTR_FRAME_SIZE
	.align		4
.L_9:
        /*0024*/ 	.byte	0x04, 0x11
        /*0026*/ 	.short	(.L_11 - .L_10)
	.align		4
.L_10:
        /*0028*/ 	.word	index@($__internal_2_$__cuda_sm3x_div_rn_noftz_f32_slowpath)
        /*002c*/ 	.word	0x00000000


	//----- nvinfo : EIATTR_FRAME_SIZE
	.align		4
.L_11:
        /*0030*/ 	.byte	0x04, 0x11
        /*0032*/ 	.short	(.L_13 - .L_12)
	.align		4
.L_12:
        /*0034*/ 	.word	index@(_Z19softmax_topk_kernelPKfPiPfi)
        /*0038*/ 	.word	0x00000000


	//----- nvinfo : EIATTR_REGCOUNT
	.align		4
.L_13:
        /*003c*/ 	.byte	0x04, 0x2f
        /*003e*/ 	.short	(.L_15 - .L_14)
	.align		4
.L_14:
        /*0040*/ 	.word	index@(_Z15dispatch_kernelPKfPKiS0_PfS3_PiS4_S4_S4_iiii)
        /*0044*/ 	.word	0x00000020


	//----- nvinfo : EIATTR_FRAME_SIZE
	.align		4
.L_15:
        /*0048*/ 	.byte	0x04, 0x11
        /*004a*/ 	.short	(.L_17 - .L_16)
	.align		4
.L_16:
        /*004c*/ 	.word	index@(_Z15dispatch_kernelPKfPKiS0_PfS3_PiS4_S4_S4_iiii)
        /*0050*/ 	.word	0x00000000


	//----- nvinfo : EIATTR_REGCOUNT
	.align		4
.L_17:
        /*0054*/ 	.byte	0x04, 0x2f
        /*0056*/ 	.short	(.L_19 - .L_18)
	.align		4
.L_18:
        /*0058*/ 	.word	index@(_Z19expert_apply_kernelPfS_PiS0_S0_iii)
        /*005c*/ 	.word	0x00000017


	//----- nvinfo : EIATTR_FRAME_SIZE
	.align		4
.L_19:
        /*0060*/ 	.byte	0x04, 0x11
        /*0062*/ 	.short	(.L_21 - .L_20)
	.align		4
.L_20:
        /*0064*/ 	.word	index@($__internal_1_$__cuda_sm3x_div_rn_noftz_f32_slowpath)
        /*0068*/ 	.word	0x00000000


	//----- nvinfo : EIATTR_FRAME_SIZE
	.align		4
.L_21:
        /*006c*/ 	.byte	0x04, 0x11
        /*006e*/ 	.short	(.L_23 - .L_22)
	.align		4
.L_22:
        /*0070*/ 	.word	index@(_Z19expert_apply_kernelPfS_PiS0_S0_iii)
        /*0074*/ 	.word	0x00000000


	//----- nvinfo : EIATTR_REGCOUNT
	.align		4
.L_23:
        /*0078*/ 	.byte	0x04, 0x2f
        /*007a*/ 	.short	(.L_25 - .L_24)
	.align		4
.L_24:
        /*007c*/ 	.word	index@(_Z14combine_kernelPKfS0_PKiPfii)
        /*0080*/ 	.word	0x00000013


	//----- nvinfo : EIATTR_FRAME_SIZE
	.align		4
.L_25:
        /*0084*/ 	.byte	0x04, 0x11
        /*0086*/ 	.short	(.L_27 - .L_26)
	.align		4
.L_26:
        /*0088*/ 	.word	index@(_Z14combine_kernelPKfS0_PKiPfii)
        /*008c*/ 	.word	0x00000000


	//----- nvinfo : EIATTR_REGCOUNT
	.align		4
.L_27:
        /*0090*/ 	.byte	0x04, 0x2f
        /*0092*/ 	.short	(.L_29 - .L_28)
	.align		4
.L_28:
        /*0094*/ 	.word	index@(_Z20shared_expert_kernelPKfPfi)
        /*0098*/ 	.word	0x00000013


	//----- nvinfo : EIATTR_FRAME_SIZE
	.align		4
.L_29:
        /*009c*/ 	.byte	0x04, 0x11
        /*009e*/ 	.short	(.L_31 - .L_30)
	.align		4
.L_30:
        /*00a0*/ 	.word	index@($__internal_0_$__cuda_sm3x_div_rn_noftz_f32_slowpath)
        /*00a4*/ 	.word	0x00000000


	//----- nvinfo : EIATTR_FRAME_SIZE
	.align		4
.L_31:
        /*00a8*/ 	.byte	0x04, 0x11
        /*00aa*/ 	.short	(.L_33 - .L_32)
	.align		4
.L_32:
        /*00ac*/ 	.word	index@(_Z20shared_expert_kernelPKfPfi)
        /*00b0*/ 	.word	0x00000000


	//----- nvinfo : EIATTR_MIN_STACK_SIZE
	.align		4
.L_33:
        /*00b4*/ 	.byte	0x04, 0x12
        /*00b6*/ 	.short	(.L_35 - .L_34)
	.align		4
.L_34:
        /*00b8*/ 	.word	index@(_Z20shared_expert_kernelPKfPfi)
        /*00bc*/ 	.word	0x00000000


	//----- nvinfo : EIATTR_MIN_STACK_SIZE
	.align		4
.L_35:
        /*00c0*/ 	.byte	0x04, 0x12
        /*00c2*/ 	.short	(.L_37 - .L_36)
	.align		4
.L_36:
        /*00c4*/ 	.word	index@(_Z14combine_kernelPKfS0_PKiPfii)
        /*00c8*/ 	.word	0x00000000


	//----- nvinfo : EIATTR_MIN_STACK_SIZE
	.align		4
.L_37:
        /*00cc*/ 	.byte	0x04, 0x12
        /*00ce*/ 	.short	(.L_39 - .L_38)
	.align		4
.L_38:
        /*00d0*/ 	.word	index@(_Z19expert_apply_kernelPfS_PiS0_S0_iii)
        /*00d4*/ 	.word	0x00000000


	//----- nvinfo : EIATTR_MIN_STACK_SIZE
	.align		4
.L_39:
        /*00d8*/ 	.byte	0x04, 0x12
        /*00da*/ 	.short	(.L_41 - .L_40)
	.align		4
.L_40:
        /*00dc*/ 	.word	index@(_Z15dispatch_kernelPKfPKiS0_PfS3_PiS4_S4_S4_iiii)
        /*00e0*/ 	.word	0x00000000


	//----- nvinfo : EIATTR_MIN_STACK_SIZE
	.align		4
.L_41:
        /*00e4*/ 	.byte	0x04, 0x12
        /*00e6*/ 	.short	(.L_43 - .L_42)
	.align		4
.L_42:
        /*00e8*/ 	.word	index@(_Z19softmax_topk_kernelPKfPiPfi)
        /*00ec*/ 	.word	0x00000000


	//----- nvinfo : EIATTR_MIN_STACK_SIZE
	.align		4
.L_43:
        /*00f0*/ 	.byte	0x04, 0x12
        /*00f2*/ 	.short	(.L_45 - .L_44)
	.align		4
.L_44:
        /*00f4*/ 	.word	index@(_Z13router_kernelPKfPfi)
        /*00f8*/ 	.word	0x00000000
.L_45:


//--------------------- .nv.compat                --------------------------
	.section	.nv.compat,"",@"SHT_CUDA_COMPAT_INFO"
	.align	4
        /*0000*/ 	.byte	0x02, 0x09, 0x00, 0x00, 0x02, 0x02, 0x01, 0x00, 0x02, 0x05, 0x05, 0x00, 0x03, 0x07, 0x01, 0x01
        /*0010*/ 	.byte	0x02, 0x03, 0x00, 0x00, 0x02, 0x06, 0x01, 0x00, 0x04, 0x0b, 0x08, 0x00, 0x01, 0x00, 0x00, 0x00
        /*0020*/ 	.byte	0x00, 0x00, 0x00, 0x00


//--------------------- .nv.info._Z20shared_expert_kernelPKfPfi --------------------------
	.section	.nv.info._Z20shared_expert_kernelPKfPfi,"",@"SHT_CUDA_INFO"
	.sectionflags	@""
	.align	4


	//----- nvinfo : EIATTR_CUDA_API_VERSION
	.align		4
        /*0000*/ 	.byte	0x04, 0x37
        /*0002*/ 	.short	(.L_47 - .L_46)
.L_46:
        /*0004*/ 	.word	0x00000082


	//----- nvinfo : EIATTR_KPARAM_INFO
	.align		4
.L_47:
        /*0008*/ 	.byte	0x04, 0x17
        /*000a*/ 	.short	(.L_49 - .L_48)
.L_48:
        /*000c*/ 	.word	0x00000000
        /*0010*/ 	.short	0x0002
        /*0012*/ 	.short	0x0010
        /*0014*/ 	.byte	0x00, 0xf0, 0x11, 0x00


	//----- nvinfo : EIATTR_KPARAM_INFO
	.align		4
.L_49:
        /*0018*/ 	.byte	0x04, 0x17
        /*001a*/ 	.short	(.L_51 - .L_50)
.L_50:
        /*001c*/ 	.word	0x00000000
        /*0020*/ 	.short	0x0001
        /*0022*/ 	.short	0x0008
        /*0024*/ 	.byte	0x00, 0xf5, 0x21, 0x00


	//----- nvinfo : EIATTR_KPARAM_INFO
	.align		4
.L_51:
        /*0028*/ 	.byte	0x04, 0x17
        /*002a*/ 	.short	(.L_53 - .L_52)
.L_52:
        /*002c*/ 	.word	0x00000000
        /*0030*/ 	.short	0x0000
        /*0032*/ 	.short	0x0000
        /*0034*/ 	.byte	0x00, 0xf5, 0x21, 0x00


	//----- nvinfo : EIATTR_SPARSE_MMA_MASK
	.align		4
.L_53:
        /*0038*/ 	.byte	0x03, 0x50
        /*003a*/ 	.short	0x0000


	//----- nvinfo : EIATTR_MAXREG_COUNT
	.align		4
        /*003c*/ 	.byte	0x03, 0x1b
        /*003e*/ 	.short	0x00ff


	//----- nvinfo : EIATTR_MERCURY_ISA_VERSION
	.align		4
        /*0040*/ 	.byte	0x03, 0x5f
        /*0042*/ 	.short	0x0101


	//----- nvinfo : EIATTR_VRC_CTA_INIT_COUNT
	.align		4
        /*0044*/ 	.byte	0x02, 0x4a
	.zero		1
	.zero		1


	//----- nvinfo : EIATTR_EXIT_INSTR_OFFSETS
	.align		4
        /*0048*/ 	.byte	0x04, 0x1c
        /*004a*/ 	.short	(.L_55 - .L_54)


	//   ....[0]....
.L_54:
        /*004c*/ 	.word	0x00000070


	//   ....[1]....
        /*0050*/ 	.word	0x00000940


	//----- nvinfo : EIATTR_CRS_STACK_SIZE
	.align		4
.L_55:
        /*0054*/ 	.byte	0x04, 0x1e
        /*0056*/ 	.short	(.L_57 - .L_56)
.L_56:
        /*0058*/ 	.word	0x00000000


	//----- nvinfo : EIATTR_CBANK_PARAM_SIZE
	.align		4
.L_57:
        /*005c*/ 	.byte	0x03, 0x19
        /*005e*/ 	.short	0x0014


	//----- nvinfo : EIATTR_PARAM_CBANK
	.align		4
        /*0060*/ 	.byte	0x04, 0x0a
        /*0062*/ 	.short	(.L_59 - .L_58)
	.align		4
.L_58:
        /*0064*/ 	.word	index@(.nv.constant0._Z20shared_expert_kernelPKfPfi)
        /*0068*/ 	.short	0x0380
        /*006a*/ 	.short	0x0014


	//----- nvinfo : EIATTR_SW_WAR
	.align		4
.L_59:
        /*006c*/ 	.byte	0x04, 0x36
        /*006e*/ 	.short	(.L_61 - .L_60)
.L_60:
        /*0070*/ 	.word	0x00000008
.L_61:


//--------------------- .nv.info._Z14combine_kernelPKfS0_PKiPfii --------------------------
	.section	.nv.info._Z14combine_kernelPKfS0_PKiPfii,"",@"SHT_CUDA_INFO"
	.sectionflags	@""
	.align	4


	//----- nvinfo : EIATTR_CUDA_API_VERSION
	.align		4
        /*0000*/ 	.byte	0x04, 0x37
        /*0002*/ 	.short	(.L_63 - .L_62)
.L_62:
        /*0004*/ 	.word	0x00000082


	//----- nvinfo : EIATTR_KPARAM_INFO
	.align		4
.L_63:
        /*0008*/ 	.byte	0x04, 0x17
        /*000a*/ 	.short	(.L_65 - .L_64)
.L_64:
        /*000c*/ 	.word	0x00000000
        /*0010*/ 	.short	0x0005
        /*0012*/ 	.short	0x0024
        /*0014*/ 	.byte	0x00, 0xf0, 0x11, 0x00


	//----- nvinfo : EIATTR_KPARAM_INFO
	.align		4
.L_65:
        /*0018*/ 	.byte	0x04, 0x17
        /*001a*/ 	.short	(.L_67 - .L_66)
.L_66:
        /*001c*/ 	.word	0x00000000
        /*0020*/ 	.short	0x0004
        /*0022*/ 	.short	0x0020
        /*0024*/ 	.byte	0x00, 0xf0, 0x11, 0x00


	//----- nvinfo : EIATTR_KPARAM_INFO
	.align		4
.L_67:
        /*0028*/ 	.byte	0x04, 0x17
        /*002a*/ 	.short	(.L_69 - .L_68)
.L_68:
        /*002c*/ 	.word	0x00000000
        /*0030*/ 	.short	0x0003
        /*0032*/ 	.short	0x0018
        /*0034*/ 	.byte	0x00, 0xf5, 0x21, 0x00


	//----- nvinfo : EIATTR_KPARAM_INFO
	.align		4
.L_69:
        /*0038*/ 	.byte	0x04, 0x17
        /*003a*/ 	.short	(.L_71 - .L_70)
.L_70:
        /*003c*/ 	.word	0x00000000
        /*0040*/ 	.short	0x0002
        /*0042*/ 	.short	0x0010
        /*0044*/ 	.byte	0x00, 0xf5, 0x21, 0x00


	//----- nvinfo : EIATTR_KPARAM_INFO
	.align		4
.L_71:
        /*0048*/ 	.byte	0x04, 0x17
        /*004a*/ 	.short	(.L_73 - .L_72)
.L_72:
        /*004c*/ 	.word	0x00000000
        /*0050*/ 	.short	0x0001
        /*0052*/ 	.short	0x0008
        /*0054*/ 	.byte	0x00, 0xf5, 0x21, 0x00


	//----- nvinfo : EIATTR_KPARAM_INFO
	.align		4
.L_73:
        /*0058*/ 	.byte	0x04, 0x17
        /*005a*/ 	.short	(.L_75 - .L_74)
.L_74:
        /*005c*/ 	.word	0x00000000
        /*0060*/ 	.short	0x0000
        /*0062*/ 	.short	0x0000
        /*0064*/ 	.byte	0x00, 0xf5, 0x21, 0x00


	//----- nvinfo : EIATTR_SPARSE_MMA_MASK
	.align		4
.L_75:
        /*0068*/ 	.byte	0x03, 0x50
        /*006a*/ 	.short	0x0000


	//----- nvinfo : EIATTR_MAXREG_COUNT
	.align		4
        /*006c*/ 	.byte	0x03, 0x1b
        /*006e*/ 	.short	0x00ff


	//----- nvinfo : EIATTR_MERCURY_ISA_VERSION
	.align		4
        /*0070*/ 	.byte	0x03, 0x5f
        /*0072*/ 	.short	0x0101


	//----- nvinfo : EIATTR_VRC_CTA_INIT_COUNT
	.align		4
        /*0074*/ 	.byte	0x02, 0x4a
	.zero		1
	.zero		1


	//----- nvinfo : EIATTR_EXIT_INSTR_OFFSETS
	.align		4
        /*0078*/ 	.byte	0x04, 0x1c
        /*007a*/ 	.short	(.L_77 - .L_76)


	//   ....[0]....
.L_76:
        /*007c*/ 	.word	0x00000070


	//   ....[1]....
        /*0080*/ 	.word	0x00000320


	//----- nvinfo : EIATTR_CBANK_PARAM_SIZE
	.align		4
.L_77:
        /*0084*/ 	.byte	0x03, 0x19
        /*0086*/ 	.short	0x0028


	//----- nvinfo : EIATTR_PARAM_CBANK
	.align		4
        /*0088*/ 	.byte	0x04, 0x0a
        /*008a*/ 	.short	(.L_79 - .L_78)
	.align		4
.L_78:
        /*008c*/ 	.word	index@(.nv.constant0._Z14combine_kernelPKfS0_PKiPfii)
        /*0090*/ 	.short	0x0380
        /*0092*/ 	.short	0x0028


	//----- nvinfo : EIATTR_SW_WAR
	.align		4
.L_79:
        /*0094*/ 	.byte	0x04, 0x36
        /*0096*/ 	.short	(.L_81 - .L_80)
.L_80:
        /*0098*/ 	.word	0x00000008
.L_81:


//--------------------- .nv.info._Z19expert_apply_kernelPfS_PiS0_S0_iii --------------------------
	.section	.nv.info._Z19expert_apply_kernelPfS_PiS0_S0_iii,"",@"SHT_CUDA_INFO"
	.sectionflags	@""
	.align	4


	//----- nvinfo : EIATTR_CUDA_API_VERSION
	.align		4
        /*0000*/ 	.byte	0x04, 0x37
        /*0002*/ 	.short	(.L_83 - .L_82)
.L_82:
        /*0004*/ 	.word	0x00000082


	//----- nvinfo : EIATTR_KPARAM_INFO
	.align		4
.L_83:
        /*0008*/ 	.byte	0x04, 0x17
        /*000a*/ 	.short	(.L_85 - .L_84)
.L_84:
        /*000c*/ 	.word	0x00000000
        /*0010*/ 	.short	0x0007
        /*0012*/ 	.short	0x0030
        /*0014*/ 	.byte	0x00, 0xf0, 0x11, 0x00


	//----- nvinfo : EIATTR_KPARAM_INFO
	.align		4
.L_85:
        /*0018*/ 	.byte	0x04, 0x17
        /*001a*/ 	.short	(.L_87 - .L_86)
.L_86:
        /*001c*/ 	.word	0x00000000
        /*0020*/ 	.short	0x0006
        /*0022*/ 	.short	0x002c
        /*0024*/ 	.byte	0x00, 0xf0, 0x11, 0x00


	//----- nvinfo : EIATTR_KPARAM_INFO
	.align		4
.L_87:
        /*0028*/ 	.byte	0x04, 0x17
        /*002a*/ 	.short	(.L_89 - .L_88)
.L_88:
        /*002c*/ 	.word	0x00000000
        /*0030*/ 	.short	0x0005
        /*0032*/ 	.short	0x0028
        /*0034*/ 	.byte	0x00, 0xf0, 0x11, 0x00


	//----- nvinfo : EIATTR_KPARAM_INFO
	.align		4
.L_89:
        /*0038*/ 	.byte	0x04, 0x17
        /*003a*/ 	.short	(.L_91 - .L_90)
.L_90:
        /*003c*/ 	.word	0x00000000
        /*0040*/ 	.short	0x0004
        /*0042*/ 	.short	0x0020
        /*0044*/ 	.byte	0x00, 0xf5, 0x21, 0x00


	//----- nvinfo : EIATTR_KPARAM_INFO
	.align		4
.L_91:
        /*0048*/ 	.byte	0x04, 0x17
        /*004a*/ 	.short	(.L_93 - .L_92)
.L_92:
        /*004c*/ 	.word	0x00000000
        /*0050*/ 	.short	0x0003
        /*0052*/ 	.short	0x0018
        /*0054*/ 	.byte	0x00, 0xf5, 0x21, 0x00


	//----- nvinfo : EIATTR_KPARAM_INFO
	.align		4
.L_93:
        /*0058*/ 	.byte	0x04, 0x17
        /*005a*/ 	.short	(.L_95 - .L_94)
.L_94:
        /*005c*/ 	.word	0x00000000
        /*0060*/ 	.short	0x0002
        /*0062*/ 	.short	0x0010
        /*0064*/ 	.byte	0x00, 0xf5, 0x21, 0x00


	//----- nvinfo : EIATTR_KPARAM_INFO
	.align		4
.L_95:
        /*0068*/ 	.byte	0x04, 0x17
        /*006a*/ 	.short	(.L_97 - .L_96)
.L_96:
        /*006c*/ 	.word	0x00000000
        /*0070*/ 	.short	0x0001
        /*0072*/ 	.short	0x0008
        /*0074*/ 	.byte	0x00, 0xf5, 0x21, 0x00


	//----- nvinfo : EIATTR_KPARAM_INFO
	.align		4
.L_97:
        /*0078*/ 	.byte	0x04, 0x17
        /*007a*/ 	.short	(.L_99 - .L_98)
.L_98:
        /*007c*/ 	.word	0x00000000
        /*0080*/ 	.short	0x0000
        /*0082*/ 	.short	0x0000
        /*0084*/ 	.byte	0x00, 0xf5, 0x21, 0x00


	//----- nvinfo : EIATTR_SPARSE_MMA_MASK
	.align		4
.L_99:
        /*0088*/ 	.byte	0x03, 0x50
        /*008a*/ 	.short	0x0000


	//----- nvinfo : EIATTR_MAXREG_COUNT
	.align		4
        /*008c*/ 	.byte	0x03, 0x1b
        /*008e*/ 	.short	0x00ff


	//----- nvinfo : EIATTR_MERCURY_ISA_VERSION
	.align		4
        /*0090*/ 	.byte	0x03, 0x5f
        /*0092*/ 	.short	0x0101


	//----- nvinfo : EIATTR_VRC_CTA_INIT_COUNT
	.align		4
        /*0094*/ 	.byte	0x02, 0x4a
	.zero		1
	.zero		1


	//----- nvinfo : EIATTR_EXIT_INSTR_OFFSETS
	.align		4
        /*0098*/ 	.byte	0x04, 0x1c
        /*009a*/ 	.short	(.L_101 - .L_100)


	//   ....[0]....
.L_100:
        /*009c*/ 	.word	0x00000080


	//   ....[1]....
        /*00a0*/ 	.word	0x00000a40


	//----- nvinfo : EIATTR_CRS_STACK_SIZE
	.align		4
.L_101:
        /*00a4*/ 	.byte	0x04, 0x1e
        /*00a6*/ 	.short	(.L_103 - .L_102)
.L_102:
        /*00a8*/ 	.word	0x00000000


	//----- nvinfo : EIATTR_CBANK_PARAM_SIZE
	.align		4
.L_103:
        /*00ac*/ 	.byte	0x03, 0x19
        /*00ae*/ 	.short	0x0034


	//----- nvinfo : EIATTR_PARAM_CBANK
	.align		4
        /*00b0*/ 	.byte	0x04, 0x0a
        /*00b2*/ 	.short	(.L_105 - .L_104)
	.align		4
.L_104:
        /*00b4*/ 	.word	index@(.nv.constant0._Z19expert_apply_kernelPfS_PiS0_S0_iii)
        /*00b8*/ 	.short	0x0380
        /*00ba*/ 	.short	0x0034


	//----- nvinfo : EIATTR_SW_WAR
	.align		4
.L_105:
        /*00bc*/ 	.byte	0x04, 0x36
        /*00be*/ 	.short	(.L_107 - .L_106)
.L_106:
        /*00c0*/ 	.word	0x00000008
.L_107:


//--------------------- .nv.info._Z15dispatch_kernelPKfPKiS0_PfS3_PiS4_S4_S4_iiii --------------------------
	.section	.nv.info._Z15dispatch_kernelPKfPKiS0_PfS3_PiS4_S4_S4_iiii,"",@"SHT_CUDA_INFO"
	.sectionflags	@""
	.align	4


	//----- nvinfo : EIATTR_CUDA_API_VERSION
	.align		4
        /*0000*/ 	.byte	0x04, 0x37
        /*0002*/ 	.short	(.L_109 - .L_108)
.L_108:
        /*0004*/ 	.word	0x00000082


	//----- nvinfo : EIATTR_KPARAM_INFO
	.align		4
.L_109:
        /*0008*/ 	.byte	0x04, 0x17
        /*000a*/ 	.short	(.L_111 - .L_110)
.L_110:
        /*000c*/ 	.word	0x00000000
        /*0010*/ 	.short	0x000c
        /*0012*/ 	.short	0x0054
        /*0014*/ 	.byte	0x00, 0xf0, 0x11, 0x00


	//----- nvinfo : EIATTR_KPARAM_INFO
	.align		4
.L_111:
        /*0018*/ 	.byte	0x04, 0x17
        /*001a*/ 	.short	(.L_113 - .L_112)
.L_112:
        /*001c*/ 	.word	0x00000000
        /*0020*/ 	.short	0x000b
        /*0022*/ 	.short	0x0050
        /*0024*/ 	.byte	0x00, 0xf0, 0x11, 0x00


	//----- nvinfo : EIATTR_KPARAM_INFO
	.align		4
.L_113:
        /*0028*/ 	.byte	0x04, 0x17
        /*002a*/ 	.short	(.L_115 - .L_114)
.L_114:
        /*002c*/ 	.word	0x00000000
        /*0030*/ 	.short	0x000a
        /*0032*/ 	.short	0x004c
        /*0034*/ 	.byte	0x00, 0xf0, 0x11, 0x00


	//----- nvinfo : EIATTR_KPARAM_INFO
	.align		4
.L_115:
        /*0038*/ 	.byte	0x04, 0x17
        /*003a*/ 	.short	(.L_117 - .L_116)
.L_116:
        /*003c*/ 	.word	0x00000000
        /*0040*/ 	.short	0x0009
        /*0042*/ 	.short	0x0048
        /*0044*/ 	.byte	0x00, 0xf0, 0x11, 0x00


	//----- nvinfo : EIATTR_KPARAM_INFO
	.align		4
.L_117:
        /*0048*/ 	.byte	0x04, 0x17
        /*004a*/ 	.short	(.L_119 - .L_118)
.L_118:
        /*004c*/ 	.word	0x00000000
        /*0050*/ 	.short	0x0008
        /*0052*/ 	.short	0x0040
        /*0054*/ 	.byte	0x00, 0xf5, 0x21, 0x00


	//----- nvinfo : EIATTR_KPARAM_INFO
	.align		4
.L_119:
        /*0058*/ 	.byte	0x04, 0x17
        /*005a*/ 	.short	(.L_121 - .L_120)
.L_120:
        /*005c*/ 	.word	0x00000000
        /*0060*/ 	.short	0x0007
        /*0062*/ 	.short	0x0038
        /*0064*/ 	.byte	0x00, 0xf5, 0x21, 0x00


	//----- nvinfo : EIATTR_KPARAM_INFO
	.align		4
.L_121:
        /*0068*/ 	.byte	0x04, 0x17
        /*006a*/ 	.short	(.L_123 - .L_122)
.L_122:
        /*006c*/ 	.word	0x00000000
        /*0070*/ 	.short	0x0006
        /*0072*/ 	.short	0x0030
        /*0074*/ 	.byte	0x00, 0xf5, 0x21, 0x00


	//----- nvinfo : EIATTR_KPARAM_INFO
	.align		4
.L_123:
        /*0078*/ 	.byte	0x04, 0x17
        /*007a*/ 	.short	(.L_125 - .L_124)
.L_124:
        /*007c*/ 	.word	0x00000000
        /*0080*/ 	.short	0x0005
        /*0082*/ 	.short	0x0028
        /*0084*/ 	.byte	0x00, 0xf5, 0x21, 0x00


	//----- nvinfo : EIATTR_KPARAM_INFO
	.align		4
.L_125:
        /*0088*/ 	.byte	0x04, 0x17
        /*008a*/ 	.short	(.L_127 - .L_126)
.L_126:
        /*008c*/ 	.word	0x00000000
        /*0090*/ 	.short	0x0004
        /*0092*/ 	.short	0x0020
        /*0094*/ 	.byte	0x00, 0xf5, 0x21, 0x00


	//----- nvinfo : EIATTR_KPARAM_INFO
	.align		4
.L_127:
        /*0098*/ 	.byte	0x04, 0x17
        /*009a*/ 	.short	(.L_129 - .L_128)
.L_128:
        /*009c*/ 	.word	0x00000000
        /*00a0*/ 	.short	0x0003
        /*00a2*/ 	.short	0x0018
        /*00a4*/ 	.byte	0x00, 0xf5, 0x21, 0x00


	//----- nvinfo : EIATTR_KPARAM_INFO
	.align		4
.L_129:
        /*00a8*/ 	.byte	0x04, 0x17
        /*00aa*/ 	.short	(.L_131 - .L_130)
.L_130:
        /*00ac*/ 	.word	0x00000000
        /*00b0*/ 	.short	0x0002
        /*00b2*/ 	.short	0x0010
        /*00b4*/ 	.byte	0x00, 0xf5, 0x21, 0x00


	//----- nvinfo : EIATTR_KPARAM_INFO
	.align		4
.L_131:
        /*00b8*/ 	.byte	0x04, 0x17
        /*00ba*/ 	.short	(.L_133 - .L_132)
.L_132:
        /*00bc*/ 	.word	0x00000000
        /*00c0*/ 	.short	0x0001
        /*00c2*/ 	.short	0x0008
        /*00c4*/ 	.byte	0x00, 0xf5, 0x21, 0x00


	//----- nvinfo : EIATTR_KPARAM_INFO
	.align		4
.L_133:
        /*00c8*/ 	.byte	0x04, 0x17
        /*00ca*/ 	.short	(.L_135 - .L_134)
.L_134:
        /*00cc*/ 	.word	0x00000000
        /*00d0*/ 	.short	0x0000
        /*00d2*/ 	.short	0x0000
        /*00d4*/ 	.byte	0x00, 0xf5, 0x21, 0x00


	//----- nvinfo : EIATTR_SPARSE_MMA_MASK
	.align		4
.L_135:
        /*00d8*/ 	.byte	0x03, 0x50
        /*00da*/ 	.short	0x0000


	//----- nvinfo : EIATTR_MAXREG_COUNT
	.align		4
        /*00dc*/ 	.byte	0x03, 0x1b
        /*00de*/ 	.short	0x00ff


	//----- nvinfo : EIATTR_MERCURY_ISA_VERSION
	.align		4
        /*00e0*/ 	.byte	0x03, 0x5f
        /*00e2*/ 	.short	0x0101


	//----- nvinfo : EIATTR_VRC_CTA_INIT_COUNT
	.align		4
        /*00e4*/ 	.byte	0x02, 0x4a
	.zero		1
	.zero		1


	//----- nvinfo : EIATTR_EXIT_INSTR_OFFSETS
	.align		4
        /*00e8*/ 	.byte	0x04, 0x1c
        /*00ea*/ 	.short	(.L_137 - .L_136)


	//   ....[0]....
.L_136:
        /*00ec*/ 	.word	0x00000070


	//   ....[1]....
        /*00f0*/ 	.word	0x00000310


	//   ....[2]....
        /*00f4*/ 	.word	0x000005e0


	//   ....[3]....
        /*00f8*/ 	.word	0x00000710


	//----- nvinfo : EIATTR_CBANK_PARAM_SIZE
	.align		4
.L_137:
        /*00fc*/ 	.byte	0x03, 0x19
        /*00fe*/ 	.short	0x0058


	//----- nvinfo : EIATTR_PARAM_CBANK
	.align		4
        /*0100*/ 	.byte	0x04, 0x0a
        /*0102*/ 	.short	(.L_139 - .L_138)
	.align		4
.L_138:
        /*0104*/ 	.word	index@(.nv.constant0._Z15dispatch_kernelPKfPKiS0_PfS3_PiS4_S4_S4_iiii)
        /*0108*/ 	.short	0x0380
        /*010a*/ 	.short	0x0058


	//----- nvinfo : EIATTR_SW_WAR
	.align		4
.L_139:
        /*010c*/ 	.byte	0x04, 0x36
        /*010e*/ 	.short	(.L_141 - .L_140)
.L_140:
        /*0110*/ 	.word	0x00000008
.L_141:


//--------------------- .nv.info._Z19softmax_topk_kernelPKfPiPfi --------------------------
	.section	.nv.info._Z19softmax_topk_kernelPKfPiPfi,"",@"SHT_CUDA_INFO"
	.sectionflags	@""
	.align	4


	//----- nvinfo : EIATTR_CUDA_API_VERSION
	.align		4
        /*0000*/ 	.byte	0x04, 0x37
        /*0002*/ 	.short	(.L_143 - .L_142)
.L_142:
        /*0004*/ 	.word	0x00000082


	//----- nvinfo : EIATTR_KPARAM_INFO
	.align		4
.L_143:
        /*0008*/ 	.byte	0x04, 0x17
        /*000a*/ 	.short	(.L_145 - .L_144)
.L_144:
        /*000c*/ 	.word	0x00000000
        /*0010*/ 	.short	0x0003
        /*0012*/ 	.short	0x0018
        /*0014*/ 	.byte	0x00, 0xf0, 0x11, 0x00


	//----- nvinfo : EIATTR_KPARAM_INFO
	.align		4
.L_145:
        /*0018*/ 	.byte	0x04, 0x17
        /*001a*/ 	.short	(.L_147 - .L_146)
.L_146:
        /*001c*/ 	.word	0x00000000
        /*0020*/ 	.short	0x0002
        /*0022*/ 	.short	0x0010
        /*0024*/ 	.byte	0x00, 0xf5, 0x21, 0x00


	//----- nvinfo : EIATTR_KPARAM_INFO
	.align		4
.L_147:
        /*0028*/ 	.byte	0x04, 0x17
        /*002a*/ 	.short	(.L_149 - .L_148)
.L_148:
        /*002c*/ 	.word	0x00000000
        /*0030*/ 	.short	0x0001
        /*0032*/ 	.short	0x0008
        /*0034*/ 	.byte	0x00, 0xf5, 0x21, 0x00


	//----- nvinfo : EIATTR_KPARAM_INFO
	.align		4
.L_149:
        /*0038*/ 	.byte	0x04, 0x17
        /*003a*/ 	.short	(.L_151 - .L_150)
.L_150:
        /*003c*/ 	.word	0x00000000
        /*0040*/ 	.short	0x0000
        /*0042*/ 	.short	0x0000
        /*0044*/ 	.byte	0x00, 0xf5, 0x21, 0x00


	//----- nvinfo : EIATTR_SPARSE_MMA_MASK
	.align		4
.L_151:
        /*0048*/ 	.byte	0x03, 0x50
        /*004a*/ 	.short	0x0000


	//----- nvinfo : EIATTR_MAXREG_COUNT
	.align		4
        /*004c*/ 	.byte	0x03, 0x1b
        /*004e*/ 	.short	0x00ff


	//----- nvinfo : EIATTR_MERCURY_ISA_VERSION
	.align		4
        /*0050*/ 	.byte	0x03, 0x5f
        /*0052*/ 	.short	0x0101


	//----- nvinfo : EIATTR_VRC_CTA_INIT_COUNT
	.align		4
        /*0054*/ 	.byte	0x02, 0x4a
	.zero		1
	.zero		1


	//----- nvinfo : EIATTR_EXIT_INSTR_OFFSETS
	.align		4
        /*0058*/ 	.byte	0x04, 0x1c
        /*005a*/ 	.short	(.L_153 - .L_152)


	//   ....[0]....
.L_152:
        /*005c*/ 	.word	0x00000070


	//   ....[1]....
        /*0060*/ 	.word	0x000063f0


	//----- nvinfo : EIATTR_CRS_STACK_SIZE
	.align		4
.L_153:
        /*0064*/ 	.byte	0x04, 0x1e
        /*0066*/ 	.short	(.L_155 - .L_154)
.L_154:
        /*0068*/ 	.word	0x00000000


	//----- nvinfo : EIATTR_CBANK_PARAM_SIZE
	.align		4
.L_155:
        /*006c*/ 	.byte	0x03, 0x19
        /*006e*/ 	.short	0x001c


	//----- nvinfo : EIATTR_PARAM_CBANK
	.align		4
        /*0070*/ 	.byte	0x04, 0x0a
        /*0072*/ 	.short	(.L_157 - .L_156)
	.align		4
.L_156:
        /*0074*/ 	.word	index@(.nv.constant0._Z19softmax_topk_kernelPKfPiPfi)
        /*0078*/ 	.short	0x0380
        /*007a*/ 	.short	0x001c


	//----- nvinfo : EIATTR_SW_WAR
	.align		4
.L_157:
        /*007c*/ 	.byte	0x04, 0x36
        /*007e*/ 	.short	(.L_159 - .L_158)
.L_158:
        /*0080*/ 	.word	0x00000008
.L_159:


//--------------------- .nv.info._Z13router_kernelPKfPfi --------------------------
	.section	.nv.info._Z13router_kernelPKfPfi,"",@"SHT_CUDA_INFO"
	.sectionflags	@""
	.align	4


	//----- nvinfo : EIATTR_CUDA_API_VERSION
	.align		4
        /*0000*/ 	.byte	0x04, 0x37
        /*0002*/ 	.short	(.L_161 - .L_160)
.L_160:
        /*0004*/ 	.word	0x00000082


	//----- nvinfo : EIATTR_KPARAM_INFO
	.align		4
.L_161:
        /*0008*/ 	.byte	0x04, 0x17
        /*000a*/ 	.short	(.L_163 - .L_162)
.L_162:
        /*000c*/ 	.word	0x00000000
        /*0010*/ 	.short	0x0002
        /*0012*/ 	.short	0x0010
        /*0014*/ 	.byte	0x00, 0xf0, 0x11, 0x00


	//----- nvinfo : EIATTR_KPARAM_INFO
	.align		4
.L_163:
        /*0018*/ 	.byte	0x04, 0x17
        /*001a*/ 	.short	(.L_165 - .L_164)
.L_164:
        /*001c*/ 	.word	0x00000000
        /*0020*/ 	.short	0x0001
        /*0022*/ 	.short	0x0008
        /*0024*/ 	.byte	0x00, 0xf5, 0x21, 0x00


	//----- nvinfo : EIATTR_KPARAM_INFO
	.align		4
.L_165:
        /*0028*/ 	.byte	0x04, 0x17
        /*002a*/ 	.short	(.L_167 - .L_166)
.L_166:
        /*002c*/ 	.word	0x00000000
        /*0030*/ 	.short	0x0000
        /*0032*/ 	.short	0x0000
        /*0034*/ 	.byte	0x00, 0xf5, 0x21, 0x00


	//----- nvinfo : EIATTR_SPARSE_MMA_MASK
	.align		4
.L_167:
        /*0038*/ 	.byte	0x03, 0x50
        /*003a*/ 	.short	0x0000


	//----- nvinfo : EIATTR_MAXREG_COUNT
	.align		4
        /*003c*/ 	.byte	0x03, 0x1b
        /*003e*/ 	.short	0x00ff


	//----- nvinfo : EIATTR_MERCURY_ISA_VERSION
	.align		4
        /*0040*/ 	.byte	0x03, 0x5f
        /*0042*/ 	.short	0x0101


	//----- nvinfo : EIATTR_VRC_CTA_INIT_COUNT
	.align		4
        /*0044*/ 	.byte	0x02, 0x4a
	.zero		1
	.zero		1


	//----- nvinfo : EIATTR_EXIT_INSTR_OFFSETS
	.align		4
        /*0048*/ 	.byte	0x04, 0x1c
        /*004a*/ 	.short	(.L_169 - .L_168)


	//   ....[0]....
.L_168:
        /*004c*/ 	.word	0x00000070


	//   ....[1]....
        /*0050*/ 	.word	0x00000670


	//----- nvinfo : EIATTR_CBANK_PARAM_SIZE
	.align		4
.L_169:
        /*0054*/ 	.byte	0x03, 0x19
        /*0056*/ 	.short	0x0014


	//----- nvinfo : EIATTR_PARAM_CBANK
	.align		4
        /*0058*/ 	.byte	0x04, 0x0a
        /*005a*/ 	.short	(.L_171 - .L_170)
	.align		4
.L_170:
        /*005c*/ 	.word	index@(.nv.constant0._Z13router_kernelPKfPfi)
        /*0060*/ 	.short	0x0380
        /*0062*/ 	.short	0x0014


	//----- nvinfo : EIATTR_SW_WAR
	.align		4
.L_171:
        /*0064*/ 	.byte	0x04, 0x36
        /*0066*/ 	.short	(.L_173 - .L_172)
.L_172:
        /*0068*/ 	.word	0x00000008
.L_173:


//--------------------- .nv.callgraph             --------------------------
	.section	.nv.callgraph,"",@"SHT_CUDA_CALLGRAPH"
	.align	4
	.sectionentsize	8
	.align		4
        /*0000*/ 	.word	0x00000000
	.align		4
        /*0004*/ 	.word	0xffffffff
	.align		4
        /*0008*/ 	.word	0x00000000
	.align		4
        /*000c*/ 	.word	0xfffffffe
	.align		4
        /*0010*/ 	.word	0x00000000
	.align		4
        /*0014*/ 	.word	0xfffffffd
	.align		4
        /*0018*/ 	.word	0x00000000
	.align		4
        /*001c*/ 	.word	0xfffffffc


//--------------------- .nv.constant3             --------------------------
	.section	.nv.constant3,"a",@progbits
	.align	4
.nv.constant3:
	.type		d_W_ROUTER,@object
	.size		d_W_ROUTER,(d_W_GATE_PROJ - d_W_ROUTER)
d_W_ROUTER:
	.zero		128
	.type		d_W_GATE_PROJ,@object
	.size		d_W_GATE_PROJ,(d_W_UP_PROJ - d_W_GATE_PROJ)
d_W_GATE_PROJ:
	.zero		32
	.type		d_W_UP_PROJ,@object
	.size		d_W_UP_PROJ,(d_W_DOWN_PROJ - d_W_UP_PROJ)
d_W_UP_PROJ:
	.zero		32
	.type		d_W_DOWN_PROJ,@object
	.size		d_W_DOWN_PROJ,(.L_3 - d_W_DOWN_PROJ)
d_W_DOWN_PROJ:
	.zero		32
.L_3:


//--------------------- .text._Z20shared_expert_kernelPKfPfi --------------------------
	.section	.text._Z20shared_expert_kernelPKfPfi,"ax",@progbits
	.align	128
        .global         _Z20shared_expert_kernelPKfPfi
        .type           _Z20shared_expert_kernelPKfPfi,@function
        .size           _Z20shared_expert_kernelPKfPfi,(.L_x_119 - _Z20shared_expert_kernelPKfPfi)
        .other          _Z20shared_expert_kernelPKfPfi,@"STO_CUDA_ENTRY STV_DEFAULT"
_Z20shared_expert_kernelPKfPfi:
.text._Z20shared_expert_kernelPKfPfi:
[----:B------:R-:W-:Y:S01]  /*0000*/  LDC R1, c[0x0][0x37c] ;  /* 0x0000df00ff017b82 */ /* 0x000fe20000000800 */
[----:B------:R-:W0:Y:S07]  /*0010*/  S2R R3, SR_TID.X ;  /* 0x0000000000037919 */ /* 0x000e2e0000002100 */
[----:B------:R-:W0:Y:S01]  /*0020*/  S2UR UR4, SR_CTAID.X ;  /* 0x00000000000479c3 */ /* 0x000e220000002500 */
[----:B------:R-:W1:Y:S07]  /*0030*/  LDCU UR5, c[0x0][0x390] ;  /* 0x00007200ff0577ac */ /* 0x000e6e0008000800 */
[----:B------:R-:W0:Y:S02]  /*0040*/  LDC R2, c[0x0][0x360] ;  /* 0x0000d800ff027b82 */ /* 0x000e240000000800 */
[----:B0-----:R-:W-:-:S05]  /*0050*/  IMAD R2, R2, UR4, R3 ;  /* 0x0000000402027c24 */ /* 0x001fca000f8e0203 */
[----:B-1----:R-:W-:-:S13]  /*0060*/  ISETP.GE.AND P0, PT, R2, UR5, PT ;  /* 0x0000000502007c0c */ /* 0x002fda000bf06270 */
[----:B------:R-:W-:Y:S05]  /*0070*/  @P0 EXIT ;  /* 0x000000000000094d */ /* 0x000fea0003800000 */
[----:B------:R-:W0:Y:S01]  /*0080*/  LDC.64 R6, c[0x0][0x380] ;  /* 0x0000e000ff067b82 */ /* 0x000e220000000a00 */
[----:B------:R-:W1:Y:S01]  /*0090*/  LDCU.64 UR4, c[0x0][0x358] ;  /* 0x00006b00ff0477ac */ /* 0x000e620008000a00 */
[----:B------:R-:W-:Y:S01]  /*00a0*/  SHF.L.U32 R2, R2, 0x1, RZ ;  /* 0x0000000102027819 */ /* 0x000fe200000006ff */
[----:B------:R-:W2:Y:S04]  /*00b0*/  LDCU.64 UR6, c[0x3][0x80] ;  /* 0x00c01000ff0677ac */ /* 0x000ea80008000a00 */
[----:B0-----:R-:W-:-:S05]  /*00c0*/  IMAD.WIDE R6, R2, 0x4, R6 ;  /* 0x0000000402067825 */ /* 0x001fca00078e0206 */
[----:B-1----:R-:W2:Y:S04]  /*00d0*/  LDG.E R4, desc[UR4][R6.64+0x4] ;  /* 0x0000040406047981 */ /* 0x002ea8000c1e1900 */
[----:B------:R-:W3:Y:S01]  /*00e0*/  LDG.E R5, desc[UR4][R6.64] ;  /* 0x0000000406057981 */ /* 0x000ee2000c1e1900 */
[----:B------:R-:W-:Y:S01]  /*00f0*/  HFMA2 R3, -RZ, RZ, 0.96630859375, -0.0022525787353515625 ;  /* 0x3bbb989dff037431 */ /* 0x000fe200000001ff */
[----:B------:R-:W-:Y:S01]  /*0100*/  MOV R8, 0x437c0000 ;  /* 0x437c000000087802 */ /* 0x000fe20000000f00 */
[----:B------:R-:W-:Y:S01]  /*0110*/  BSSY.RECONVERGENT B0, `(.L_x_0) ;  /* 0x0000019000007945 */ /* 0x000fe20003800200 */
[----:B--2---:R-:W-:-:S04]  /*0120*/  FMUL R0, R4, UR7 ;  /* 0x0000000704007c20 */ /* 0x004fc80008400000 */
[----:B---3--:R-:W-:Y:S01]  /*0130*/  FFMA R0, R5, UR6, R0 ;  /* 0x0000000605007c23 */ /* 0x008fe20008000000 */
[----:B------:R-:W0:Y:S03]  /*0140*/  LDCU.64 UR6, c[0x3][0xa0] ;  /* 0x00c01400ff0677ac */ /* 0x000e260008000a00 */
[----:B------:R-:W-:-:S04]  /*0150*/  FFMA.SAT R3, R0, -R3, 0.5 ;  /* 0x3f00000000037423 */ /* 0x000fc80000002803 */
[----:B------:R-:W-:-:S04]  /*0160*/  FFMA.RM R3, R3, R8, 12582913 ;  /* 0x4b40000103037423 */ /* 0x000fc80000004008 */
[C---:B------:R-:W-:Y:S01]  /*0170*/  FADD R9, R3.reuse, -12583039 ;  /* 0xcb40007f03097421 */ /* 0x040fe20000000000 */
[----:B------:R-:W-:-:S03]  /*0180*/  SHF.L.U32 R3, R3, 0x17, RZ ;  /* 0x0000001703037819 */ /* 0x000fc600000006ff */
[----:B------:R-:W-:-:S04]  /*0190*/  FFMA R9, R0, -1.4426950216293334961, -R9 ;  /* 0xbfb8aa3b00097823 */ /* 0x000fc80000000809 */
[----:B------:R-:W-:-:S04]  /*01a0*/  FFMA R9, R0, -1.925963033500011079e-08, R9 ;  /* 0xb2a5706000097823 */ /* 0x000fc80000000009 */
[----:B------:R-:W1:Y:S02]  /*01b0*/  MUFU.EX2 R6, R9 ;  /* 0x0000000900067308 */ /* 0x000e640000000800 */
[----:B-1----:R-:W-:-:S06]  /*01c0*/  FFMA R3, R3, R6, 1 ;  /* 0x3f80000003037423 */ /* 0x002fcc0000000006 */
[----:B------:R-:W1:Y:S08]  /*01d0*/  MUFU.RCP R6, R3 ;  /* 0x0000000300067308 */ /* 0x000e700000001000 */
[----:B------:R-:W2:Y:S01]  /*01e0*/  FCHK P0, R0, R3 ;  /* 0x0000000300007302 */ /* 0x000ea20000000000 */
[----:B-1----:R-:W-:-:S04]  /*01f0*/  FFMA R7, -R3, R6, 1 ;  /* 0x3f80000003077423 */ /* 0x002fc80000000106 */
[----:B------:R-:W-:Y:S01]  /*0200*/  FFMA R7, R6, R7, R6 ;  /* 0x0000000706077223 */ /* 0x000fe20000000006 */
[----:B0-----:R-:W-:-:S03]  /*0210*/  FMUL R6, R4, UR7 ;  /* 0x0000000704067c20 */ /* 0x001fc60008400000 */
[----:B------:R-:W-:Y:S01]  /*0220*/  FFMA R8, R0, R7, RZ ;  /* 0x0000000700087223 */ /* 0x000fe200000000ff */
[----:B------:R-:W-:-:S03]  /*0230*/  FFMA R6, R5, UR6, R6 ;  /* 0x0000000605067c23 */ /* 0x000fc60008000006 */
[----:B------:R-:W-:-:S04]  /*0240*/  FFMA R10, -R3, R8, R0 ;  /* 0x00000008030a7223 */ /* 0x000fc80000000100 */
[----:B------:R-:W-:Y:S01]  /*0250*/  FFMA R7, R7, R10, R8 ;  /* 0x0000000a07077223 */ /* 0x000fe20000000008 */
[----:B--2---:R-:W-:Y:S06]  /*0260*/  @!P0 BRA `(.L_x_1) ;  /* 0x00000000000c8947 */ /* 0x004fec0003800000 */
[----:B------:R-:W-:-:S07]  /*0270*/  MOV R10, 0x290 ;  /* 0x00000290000a7802 */ /* 0x000fce0000000f00 */
[----:B------:R-:W-:Y:S05]  /*0280*/  CALL.REL.NOINC `($__internal_0_$__cuda_sm3x_div_rn_noftz_f32_slowpath) ;  /* 0x0000000400b07944 */ /* 0x000fea0003c00000 */
[----:B------:R-:W-:-:S07]  /*0290*/  MOV R7, R0 ;  /* 0x0000000000077202 */ /* 0x000fce0000000f00 */
.L_x_1:
[----:B------:R-:W-:Y:S05]  /*02a0*/  BSYNC.RECONVERGENT B0 ;  /* 0x0000000000007941 */ /* 0x000fea0003800200 */
.L_x_0:
[----:B------:R-:W0:Y:S01]  /*02b0*/  LDCU.64 UR6, c[0x3][0x88] ;  /* 0x00c01100ff0677ac */ /* 0x000e220008000a00 */
[----:B------:R-:W-:Y:S01]  /*02c0*/  HFMA2 R3, -RZ, RZ, 0.96630859375, -0.0022525787353515625 ;  /* 0x3bbb989dff037431 */ /* 0x000fe200000001ff */
[----:B------:R-:W-:Y:S01]  /*02d0*/  MOV R8, 0x437c0000 ;  /* 0x437c000000087802 */ /* 0x000fe20000000f00 */
[----:B------:R-:W-:Y:S01]  /*02e0*/  FMUL R6, R6, R7 ;  /* 0x0000000706067220 */ /* 0x000fe20000400000 */
[----:B------:R-:W-:Y:S01]  /*02f0*/  BSSY.RECONVERGENT B0, `(.L_x_2) ;  /* 0x0000019000007945 */ /* 0x000fe20003800200 */
[----:B0-----:R-:W-:-:S04]  /*0300*/  FMUL R0, R4, UR7 ;  /* 0x0000000704007c20 */ /* 0x001fc80008400000 */
[----:B------:R-:W-:Y:S01]  /*0310*/  FFMA R0, R5, UR6, R0 ;  /* 0x0000000605007c23 */ /* 0x000fe20008000000 */
        /* <DEDUP_REMOVED lines=22> */
.L_x_3:
[----:B------:R-:W-:Y:S05]  /*0480*/  BSYNC.RECONVERGENT B0 ;  /* 0x0000000000007941 */ /* 0x000fea0003800200 */
.L_x_2:
[----:B------:R-:W0:Y:S01]  /*0490*/  LDCU.64 UR6, c[0x3][0x90] ;  /* 0x00c01200ff0677ac */ /* 0x000e220008000a00 */
[----:B------:R-:W-:Y:S01]  /*04a0*/  HFMA2 R3, -RZ, RZ, 0.96630859375, -0.0022525787353515625 ;  /* 0x3bbb989dff037431 */ /* 0x000fe200000001ff */
[----:B------:R-:W-:Y:S01]  /*04b0*/  MOV R8, 0x437c0000 ;  /* 0x437c000000087802 */ /* 0x000fe20000000f00 */
[----:B------:R-:W-:Y:S01]  /*04c0*/  BSSY.RECONVERGENT B0, `(.L_x_4) ;  /* 0x000001a000007945 */ /* 0x000fe20003800200 */
[----:B------:R-:W-:Y:S01]  /*04d0*/  FMUL R7, R7, R10 ;  /* 0x0000000a07077220 */ /* 0x000fe20000400000 */
        /* <DEDUP_REMOVED lines=24> */
.L_x_5:
[----:B------:R-:W-:Y:S05]  /*0660*/  BSYNC.RECONVERGENT B0 ;  /* 0x0000000000007941 */ /* 0x000fea0003800200 */
.L_x_4:
        /* <DEDUP_REMOVED lines=12> */
[----:B------:R-:W-:Y:S01]  /*0730*/  FFMA R9, R0, -1.4426950216293334961, -R9 ;  /* 0xbfb8aa3b00097823 */ /* 0x000fe20000000809 */
[----:B0-----:R-:W-:-:S03]  /*0740*/  FMUL R4, R4, UR7 ;  /* 0x0000000704047c20 */ /* 0x001fc60008400000 */
[----:B------:R-:W-:Y:S01]  /*0750*/  FFMA R9, R0, -1.925963033500011079e-08, R9 ;  /* 0xb2a5706000097823 */ /* 0x000fe20000000009 */
[----:B------:R-:W-:-:S03]  /*0760*/  FFMA R5, R5, UR6, R4 ;  /* 0x0000000605057c23 */ /* 0x000fc60008000004 */
[----:B------:R-:W0:Y:S02]  /*0770*/  MUFU.EX2 R10, R9 ;  /* 0x00000009000a7308 */ /* 0x000e240000000800 */
[----:B0-----:R-:W-:-:S06]  /*0780*/  FFMA R3, R3, R10, 1 ;  /* 0x3f80000003037423 */ /* 0x001fcc000000000a */
[----:B------:R-:W0:Y:S08]  /*0790*/  MUFU.RCP R10, R3 ;  /* 0x00000003000a7308 */ /* 0x000e300000001000 */
[----:B------:R-:W1:Y:S01]  /*07a0*/  FCHK P0, R0, R3 ;  /* 0x0000000300007302 */ /* 0x000e620000000000 */
[----:B0-----:R-:W-:-:S04]  /*07b0*/  FFMA R13, -R3, R10, 1 ;  /* 0x3f800000030d7423 */ /* 0x001fc8000000010a */
[----:B------:R-:W-:-:S04]  /*07c0*/  FFMA R13, R10, R13, R10 ;  /* 0x0000000d0a0d7223 */ /* 0x000fc8000000000a */
[----:B------:R-:W-:-:S04]  /*07d0*/  FFMA R10, R0, R13, RZ ;  /* 0x0000000d000a7223 */ /* 0x000fc800000000ff */
[----:B------:R-:W-:-:S04]  /*07e0*/  FFMA R12, -R3, R10, R0 ;  /* 0x0000000a030c7223 */ /* 0x000fc80000000100 */
[----:B------:R-:W-:Y:S01]  /*07f0*/  FFMA R12, R13, R12, R10 ;  /* 0x0000000c0d0c7223 */ /* 0x000fe2000000000a */
[----:B-1----:R-:W-:Y:S06]  /*0800*/  @!P0 BRA `(.L_x_7) ;  /* 0x00000000000c8947 */ /* 0x002fec0003800000 */
[----:B------:R-:W-:-:S07]  /*0810*/  MOV R10, 0x830 ;  /* 0x00000830000a7802 */ /* 0x000fce0000000f00 */
[----:B------:R-:W-:Y:S05]  /*0820*/  CALL.REL.NOINC `($__internal_0_$__cuda_sm3x_div_rn_noftz_f32_slowpath) ;  /* 0x0000000000487944 */ /* 0x000fea0003c00000 */
[----:B------:R-:W-:-:S07]  /*0830*/  MOV R12, R0 ;  /* 0x00000000000c7202 */ /* 0x000fce0000000f00 */
.L_x_7:
[----:B------:R-:W-:Y:S05]  /*0840*/  BSYNC.RECONVERGENT B0 ;  /* 0x0000000000007941 */ /* 0x000fea0003800200 */
.L_x_6:
[----:B------:R-:W0:Y:S01]  /*0850*/  LDCU.128 UR8, c[0x3][0xc0] ;  /* 0x00c01800ff0877ac */ /* 0x000e220008000c00 */
[----:B------:R-:W1:Y:S01]  /*0860*/  LDC.64 R10, c[0x0][0x388] ;  /* 0x0000e200ff0a7b82 */ /* 0x000e620000000a00 */
[----:B------:R-:W-:Y:S01]  /*0870*/  FMUL R5, R5, R12 ;  /* 0x0000000c05057220 */ /* 0x000fe20000400000 */
[----:B------:R-:W2:Y:S01]  /*0880*/  LDCU.128 UR12, c[0x3][0xd0] ;  /* 0x00c01a00ff0c77ac */ /* 0x000ea20008000c00 */
[C---:B0-----:R-:W-:Y:S01]  /*0890*/  FMUL R3, R7.reuse, UR9 ;  /* 0x0000000907037c20 */ /* 0x041fe20008400000 */
[----:B--2---:R-:W-:-:S03]  /*08a0*/  FMUL R7, R7, UR13 ;  /* 0x0000000d07077c20 */ /* 0x004fc60008400000 */
[C---:B------:R-:W-:Y:S01]  /*08b0*/  FFMA R3, R6.reuse, UR8, R3 ;  /* 0x0000000806037c23 */ /* 0x040fe20008000003 */
[----:B------:R-:W-:-:S03]  /*08c0*/  FFMA R7, R6, UR12, R7 ;  /* 0x0000000c06077c23 */ /* 0x000fc60008000007 */
[----:B------:R-:W-:Y:S01]  /*08d0*/  FFMA R0, R8, UR10, R3 ;  /* 0x0000000a08007c23 */ /* 0x000fe20008000003 */
[----:B-1----:R-:W-:-:S04]  /*08e0*/  IMAD.WIDE R2, R2, 0x4, R10 ;  /* 0x0000000402027825 */ /* 0x002fc800078e020a */
[----:B------:R-:W-:Y:S01]  /*08f0*/  FFMA R8, R8, UR14, R7 ;  /* 0x0000000e08087c23 */ /* 0x000fe20008000007 */
[----:B------:R-:W-:-:S03]  /*0900*/  FFMA R7, R5, UR11, R0 ;  /* 0x0000000b05077c23 */ /* 0x000fc60008000000 */
[----:B------:R-:W-:Y:S02]  /*0910*/  FFMA R5, R5, UR15, R8 ;  /* 0x0000000f05057c23 */ /* 0x000fe40008000008 */
[----:B------:R-:W-:Y:S04]  /*0920*/  STG.E desc[UR4][R2.64], R7 ;  /* 0x0000000702007986 */ /* 0x000fe8000c101904 */
[----:B------:R-:W-:Y:S01]  /*0930*/  STG.E desc[UR4][R2.64+0x4], R5 ;  /* 0x0000040502007986 */ /* 0x000fe2000c101904 */
[----:B------:R-:W-:Y:S05]  /*0940*/  EXIT ;  /* 0x000000000000794d */ /* 0x000fea0003800000 */
        .weak           $__internal_0_$__cuda_sm3x_div_rn_noftz_f32_slowpath
        .type           $__internal_0_$__cuda_sm3x_div_rn_noftz_f32_slowpath,@function
        .size           $__internal_0_$__cuda_sm3x_div_rn_noftz_f32_slowpath,(.L_x_119 - $__internal_0_$__cuda_sm3x_div_rn_noftz_f32_slowpath)
$__internal_0_$__cuda_sm3x_div_rn_noftz_f32_slowpath:
[----:B------:R-:W-:Y:S01]  /*0950*/  SHF.R.U32.HI R11, RZ, 0x17, R3 ;  /* 0x00000017ff0b7819 */ /* 0x000fe20000011603 */
[----:B------:R-:W-:Y:S01]  /*0960*/  BSSY.RECONVERGENT B1, `(.L_x_8) ;  /* 0x0000062000017945 */ /* 0x000fe20003800200 */
[----:B------:R-:W-:Y:S02]  /*0970*/  SHF.R.U32.HI R9, RZ, 0x17, R0 ;  /* 0x00000017ff097819 */ /* 0x000fe40000011600 */
[----:B------:R-:W-:Y:S02]  /*0980*/  LOP3.LUT R11, R11, 0xff, RZ, 0xc0, !PT ;  /* 0x000000ff0b0b7812 */ /* 0x000fe400078ec0ff */
[----:B------:R-:W-:Y:S02]  /*0990*/  LOP3.LUT R14, R9, 0xff, RZ, 0xc0, !PT ;  /* 0x000000ff090e7812 */ /* 0x000fe400078ec0ff */
[----:B------:R-:W-:Y:S02]  /*09a0*/  IADD3 R13, PT, PT, R11, -0x1, RZ ;  /* 0xffffffff0b0d7810 */ /* 0x000fe40007ffe0ff */
[----:B------:R-:W-:-:S02]  /*09b0*/  IADD3 R12, PT, PT, R14, -0x1, RZ ;  /* 0xffffffff0e0c7810 */ /* 0x000fc40007ffe0ff */
[----:B------:R-:W-:-:S04]  /*09c0*/  ISETP.GT.U32.AND P0, PT, R13, 0xfd, PT ;  /* 0x000000fd0d00780c */ /* 0x000fc80003f04070 */
[----:B------:R-:W-:-:S13]  /*09d0*/  ISETP.GT.U32.OR P0, PT, R12, 0xfd, P0 ;  /* 0x000000fd0c00780c */ /* 0x000fda0000704470 */
[----:B------:R-:W-:Y:S01]  /*09e0*/  @!P0 MOV R9, RZ ;  /* 0x000000ff00098202 */ /* 0x000fe20000000f00 */
[----:B------:R-:W-:Y:S06]  /*09f0*/  @!P0 BRA `(.L_x_9) ;  /* 0x00000000005c8947 */ /* 0x000fec0003800000 */
[----:B------:R-:W-:Y:S02]  /*0a00*/  FSETP.GTU.FTZ.AND P0, PT, |R0|, +INF , PT ;  /* 0x7f8000000000780b */ /* 0x000fe40003f1c200 */
[----:B------:R-:W-:-:S04]  /*0a10*/  FSETP.GTU.FTZ.AND P1, PT, |R3|, +INF , PT ;  /* 0x7f8000000300780b */ /* 0x000fc80003f3c200 */
[----:B------:R-:W-:-:S13]  /*0a20*/  PLOP3.LUT P0, PT, P0, P1, PT, 0xf8, 0x8f ;  /* 0x00000000008f781c */ /* 0x000fda0000703f70 */
[----:B------:R-:W-:Y:S05]  /*0a30*/  @P0 BRA `(.L_x_10) ;  /* 0x00000004004c0947 */ /* 0x000fea0003800000 */
[----:B------:R-:W-:-:S13]  /*0a40*/  LOP3.LUT P0, RZ, R3, 0x7fffffff, R0, 0xc8, !PT ;  /* 0x7fffffff03ff7812 */ /* 0x000fda000780c800 */
[----:B------:R-:W-:Y:S05]  /*0a50*/  @!P0 BRA `(.L_x_11) ;  /* 0x00000004003c8947 */ /* 0x000fea0003800000 */
[C---:B------:R-:W-:Y:S02]  /*0a60*/  FSETP.NEU.FTZ.AND P2, PT, |R0|.reuse, +INF , PT ;  /* 0x7f8000000000780b */ /* 0x040fe40003f5d200 */
[----:B------:R-:W-:Y:S02]  /*0a70*/  FSETP.NEU.FTZ.AND P1, PT, |R3|, +INF , PT ;  /* 0x7f8000000300780b */ /* 0x000fe40003f3d200 */
[----:B------:R-:W-:-:S11]  /*0a80*/  FSETP.NEU.FTZ.AND P0, PT, |R0|, +INF , PT ;  /* 0x7f8000000000780b */ /* 0x000fd60003f1d200 */
[----:B------:R-:W-:Y:S05]  /*0a90*/  @!P1 BRA !P2, `(.L_x_11) ;  /* 0x00000004002c9947 */ /* 0x000fea0005000000 */
[----:B------:R-:W-:-:S04]  /*0aa0*/  LOP3.LUT P2, RZ, R0, 0x7fffffff, RZ, 0xc0, !PT ;  /* 0x7fffffff00ff7812 */ /* 0x000fc8000784c0ff */
[----:B------:R-:W-:-:S13]  /*0ab0*/  PLOP3.LUT P1, PT, P1, P2, PT, 0x2f, 0xf2 ;  /* 0x0000000000f2781c */ /* 0x000fda0000f24577 */
[----:B------:R-:W-:Y:S05]  /*0ac0*/  @P1 BRA `(.L_x_12) ;  /* 0x0000000400181947 */ /* 0x000fea0003800000 */
[----:B------:R-:W-:-:S04]  /*0ad0*/  LOP3.LUT P1, RZ, R3, 0x7fffffff, RZ, 0xc0, !PT ;  /* 0x7fffffff03ff7812 */ /* 0x000fc8000782c0ff */
[----:B------:R-:W-:-:S13]  /*0ae0*/  PLOP3.LUT P0, PT, P0, P1, PT, 0x2f, 0xf2 ;  /* 0x0000000000f2781c */ /* 0x000fda0000702577 */
[----:B------:R-:W-:Y:S05]  /*0af0*/  @P0 BRA `(.L_x_13) ;  /* 0x0000000400000947 */ /* 0x000fea0003800000 */
[----:B------:R-:W-:Y:S02]  /*0b00*/  ISETP.GE.AND P0, PT, R12, RZ, PT ;  /* 0x000000ff0c00720c */ /* 0x000fe40003f06270 */
[----:B------:R-:W-:-:S11]  /*0b10*/  ISETP.GE.AND P1, PT, R13, RZ, PT ;  /* 0x000000ff0d00720c */ /* 0x000fd60003f26270 */
[----:B------:R-:W-:Y:S01]  /*0b20*/  @P0 MOV R9, RZ ;  /* 0x000000ff00090202 */ /* 0x000fe20000000f00 */
[----:B------:R-:W-:Y:S01]  /*0b30*/  @!P0 FFMA R0, R0, 1.84467440737095516160e+19, RZ ;  /* 0x5f80000000008823 */ /* 0x000fe200000000ff */
[----:B------:R-:W-:Y:S01]  /*0b40*/  @!P0 MOV R9, 0xffffffc0 ;  /* 0xffffffc000098802 */ /* 0x000fe20000000f00 */
[----:B------:R-:W-:-:S03]  /*0b50*/  @!P1 FFMA R3, R3, 1.84467440737095516160e+19, RZ ;  /* 0x5f80000003039823 */ /* 0x000fc600000000ff */
[----:B------:R-:W-:-:S07]  /*0b60*/  @!P1 IADD3 R9, PT, PT, R9, 0x40, RZ ;  /* 0x0000004009099810 */ /* 0x000fce0007ffe0ff */
.L_x_9:
[----:B------:R-:W-:Y:S01]  /*0b70*/  LEA R12, R11, 0xc0800000, 0x17 ;  /* 0xc08000000b0c7811 */ /* 0x000fe200078eb8ff */
[----:B------:R-:W-:Y:S03]  /*0b80*/  BSSY.RECONVERGENT B2, `(.L_x_14) ;  /* 0x0000036000027945 */ /* 0x000fe60003800200 */
[----:B------:R-:W-:Y:S02]  /*0b90*/  IADD3 R13, PT, PT, -R12, R3, RZ ;  /* 0x000000030c0d7210 */ /* 0x000fe40007ffe1ff */
[----:B------:R-:W-:Y:S02]  /*0ba0*/  IADD3 R12, PT, PT, R14, -0x7f, RZ ;  /* 0xffffff810e0c7810 */ /* 0x000fe40007ffe0ff */
[----:B------:R-:W0:Y:S01]  /*0bb0*/  MUFU.RCP R3, R13 ;  /* 0x0000000d00037308 */ /* 0x000e220000001000 */
[----:B------:R-:W-:Y:S02]  /*0bc0*/  FADD.FTZ R15, -R13, -RZ ;  /* 0x800000ff0d0f7221 */ /* 0x000fe40000010100 */
[C---:B------:R-:W-:Y:S01]  /*0bd0*/  IMAD R0, R12.reuse, -0x800000, R0 ;  /* 0xff8000000c007824 */ /* 0x040fe200078e0200 */
[----:B------:R-:W-:-:S04]  /*0be0*/  IADD3 R12, PT, PT, R12, 0x7f, -R11 ;  /* 0x0000007f0c0c7810 */ /* 0x000fc80007ffe80b */
[----:B------:R-:W-:Y:S01]  /*0bf0*/  IADD3 R12, PT, PT, R12, R9, RZ ;  /* 0x000000090c0c7210 */ /* 0x000fe20007ffe0ff */
[----:B0-----:R-:W-:-:S04]  /*0c00*/  FFMA R14, R3, R15, 1 ;  /* 0x3f800000030e7423 */ /* 0x001fc8000000000f */
[----:B------:R-:W-:-:S04]  /*0c10*/  FFMA R3, R3, R14, R3 ;  /* 0x0000000e03037223 */ /* 0x000fc80000000003 */
[----:B------:R-:W-:-:S04]  /*0c20*/  FFMA R14, R0, R3, RZ ;  /* 0x00000003000e7223 */ /* 0x000fc800000000ff */
[----:B------:R-:W-:-:S04]  /*0c30*/  FFMA R16, R15, R14, R0 ;  /* 0x0000000e0f107223 */ /* 0x000fc80000000000 */
[----:B------:R-:W-:-:S04]  /*0c40*/  FFMA R16, R3, R16, R14 ;  /* 0x0000001003107223 */ /* 0x000fc8000000000e */
[----:B------:R-:W-:-:S04]  /*0c50*/  FFMA R15, R15, R16, R0 ;  /* 0x000000100f0f7223 */ /* 0x000fc80000000000 */
[----:B------:R-:W-:-:S05]  /*0c60*/  FFMA R0, R3, R15, R16 ;  /* 0x0000000f03007223 */ /* 0x000fca0000000010 */
[----:B------:R-:W-:-:S04]  /*0c70*/  SHF.R.U32.HI R11, RZ, 0x17, R0 ;  /* 0x00000017ff0b7819 */ /* 0x000fc80000011600 */
[----:B------:R-:W-:-:S04]  /*0c80*/  LOP3.LUT R11, R11, 0xff, RZ, 0xc0, !PT ;  /* 0x000000ff0b0b7812 */ /* 0x000fc800078ec0ff */
[----:B------:R-:W-:-:S04]  /*0c90*/  IADD3 R13, PT, PT, R11, R12, RZ ;  /* 0x0000000c0b0d7210 */ /* 0x000fc80007ffe0ff */
[----:B------:R-:W-:-:S04]  /*0ca0*/  IADD3 R9, PT, PT, R13, -0x1, RZ ;  /* 0xffffffff0d097810 */ /* 0x000fc80007ffe0ff */
[----:B------:R-:W-:-:S13]  /*0cb0*/  ISETP.GE.U32.AND P0, PT, R9, 0xfe, PT ;  /* 0x000000fe0900780c */ /* 0x000fda0003f06070 */
[----:B------:R-:W-:Y:S05]  /*0cc0*/  @!P0 BRA `(.L_x_15) ;  /* 0x0000000000808947 */ /* 0x000fea0003800000 */
[----:B------:R-:W-:-:S13]  /*0cd0*/  ISETP.GT.AND P0, PT, R13, 0xfe, PT ;  /* 0x000000fe0d00780c */ /* 0x000fda0003f04270 */
[----:B------:R-:W-:Y:S05]  /*0ce0*/  @P0 BRA `(.L_x_16) ;  /* 0x00000000006c0947 */ /* 0x000fea0003800000 */
[----:B------:R-:W-:-:S13]  /*0cf0*/  ISETP.GE.AND P0, PT, R13, 0x1, PT ;  /* 0x000000010d00780c */ /* 0x000fda0003f06270 */
[----:B------:R-:W-:Y:S05]  /*0d00*/  @P0 BRA `(.L_x_17) ;  /* 0x0000000000740947 */ /* 0x000fea0003800000 */
[----:B------:R-:W-:Y:S02]  /*0d10*/  ISETP.GE.AND P0, PT, R13, -0x18, PT ;  /* 0xffffffe80d00780c */ /* 0x000fe40003f06270 */
[----:B------:R-:W-:-:S11]  /*0d20*/  LOP3.LUT R0, R0, 0x80000000, RZ, 0xc0, !PT ;  /* 0x8000000000007812 */ /* 0x000fd600078ec0ff */
[----:B------:R-:W-:Y:S05]  /*0d30*/  @!P0 BRA `(.L_x_17) ;  /* 0x0000000000688947 */ /* 0x000fea0003800000 */
[-CC-:B------:R-:W-:Y:S01]  /*0d40*/  FFMA.RZ R9, R3, R15.reuse, R16.reuse ;  /* 0x0000000f03097223 */ /* 0x180fe2000000c010 */
[----:B------:R-:W-:Y:S01]  /*0d50*/  IADD3 R14, PT, PT, R13, 0x20, RZ ;  /* 0x000000200d0e7810 */ /* 0x000fe20007ffe0ff */
[-CC-:B------:R-:W-:Y:S01]  /*0d60*/  FFMA.RM R12, R3, R15.reuse, R16.reuse ;  /* 0x0000000f030c7223 */ /* 0x180fe20000004010 */
[----:B------:R-:W-:Y:S02]  /*0d70*/  ISETP.NE.AND P2, PT, R13, RZ, PT ;  /* 0x000000ff0d00720c */ /* 0x000fe40003f45270 */
[----:B------:R-:W-:Y:S01]  /*0d80*/  LOP3.LUT R11, R9, 0x7fffff, RZ, 0xc0, !PT ;  /* 0x007fffff090b7812 */ /* 0x000fe200078ec0ff */
[----:B------:R-:W-:Y:S01]  /*0d90*/  FFMA.RP R9, R3, R15, R16 ;  /* 0x0000000f03097223 */ /* 0x000fe20000008010 */
[----:B------:R-:W-:Y:S02]  /*0da0*/  ISETP.NE.AND P1, PT, R13, RZ, PT ;  /* 0x000000ff0d00720c */ /* 0x000fe40003f25270 */
[----:B------:R-:W-:Y:S02]  /*0db0*/  LOP3.LUT R11, R11, 0x800000, RZ, 0xfc, !PT ;  /* 0x008000000b0b7812 */ /* 0x000fe400078efcff */
[----:B------:R-:W-:-:S02]  /*0dc0*/  IADD3 R3, PT, PT, -R13, RZ, RZ ;  /* 0x000000ff0d037210 */ /* 0x000fc40007ffe1ff */
[----:B------:R-:W-:Y:S02]  /*0dd0*/  SHF.L.U32 R14, R11, R14, RZ ;  /* 0x0000000e0b0e7219 */ /* 0x000fe400000006ff */
[----:B------:R-:W-:Y:S02]  /*0de0*/  FSETP.NEU.FTZ.AND P0, PT, R9, R12, PT ;  /* 0x0000000c0900720b */ /* 0x000fe40003f1d000 */
[----:B------:R-:W-:Y:S02]  /*0df0*/  SEL R12, R3, RZ, P2 ;  /* 0x000000ff030c7207 */ /* 0x000fe40001000000 */
[----:B------:R-:W-:Y:S02]  /*0e00*/  ISETP.NE.AND P1, PT, R14, RZ, P1 ;  /* 0x000000ff0e00720c */ /* 0x000fe40000f25270 */
[----:B------:R-:W-:Y:S02]  /*0e10*/  SHF.R.U32.HI R12, RZ, R12, R11 ;  /* 0x0000000cff0c7219 */ /* 0x000fe4000001160b */
[----:B------:R-:W-:-:S02]  /*0e20*/  PLOP3.LUT P0, PT, P0, P1, PT, 0xf8, 0x8f ;  /* 0x00000000008f781c */ /* 0x000fc40000703f70 */
[----:B------:R-:W-:Y:S02]  /*0e30*/  SHF.R.U32.HI R14, RZ, 0x1, R12 ;  /* 0x00000001ff0e7819 */ /* 0x000fe4000001160c */
[----:B------:R-:W-:-:S04]  /*0e40*/  SEL R3, RZ, 0x1, !P0 ;  /* 0x00000001ff037807 */ /* 0x000fc80004000000 */
[----:B------:R-:W-:-:S04]  /*0e50*/  LOP3.LUT R3, R3, 0x1, R14, 0xf8, !PT ;  /* 0x0000000103037812 */ /* 0x000fc800078ef80e */
[----:B------:R-:W-:-:S04]  /*0e60*/  LOP3.LUT R3, R3, R12, RZ, 0xc0, !PT ;  /* 0x0000000c03037212 */ /* 0x000fc800078ec0ff */
[----:B------:R-:W-:-:S04]  /*0e70*/  IADD3 R3, PT, PT, R14, R3, RZ ;  /* 0x000000030e037210 */ /* 0x000fc80007ffe0ff */
[----:B------:R-:W-:Y:S01]  /*0e80*/  LOP3.LUT R0, R3, R0, RZ, 0xfc, !PT ;  /* 0x0000000003007212 */ /* 0x000fe200078efcff */
[----:B------:R-:W-:Y:S06]  /*0e90*/  BRA `(.L_x_17) ;  /* 0x0000000000107947 */ /* 0x000fec0003800000 */
.L_x_16:
[----:B------:R-:W-:-:S04]  /*0ea0*/  LOP3.LUT R0, R0, 0x80000000, RZ, 0xc0, !PT ;  /* 0x8000000000007812 */ /* 0x000fc800078ec0ff */
[----:B------:R-:W-:Y:S01]  /*0eb0*/  LOP3.LUT R0, R0, 0x7f800000, RZ, 0xfc, !PT ;  /* 0x7f80000000007812 */ /* 0x000fe200078efcff */
[----:B------:R-:W-:Y:S06]  /*0ec0*/  BRA `(.L_x_17) ;  /* 0x0000000000047947 */ /* 0x000fec0003800000 */
.L_x_15:
[----:B------:R-:W-:-:S07]  /*0ed0*/  LEA R0, R12, R0, 0x17 ;  /* 0x000000000c007211 */ /* 0x000fce00078eb8ff */
.L_x_17:
[----:B------:R-:W-:Y:S05]  /*0ee0*/  BSYNC.RECONVERGENT B2 ;  /* 0x0000000000027941 */ /* 0x000fea0003800200 */
.L_x_14:
[----:B------:R-:W-:Y:S05]  /*0ef0*/  BRA `(.L_x_18) ;  /* 0x0000000000207947 */ /* 0x000fea0003800000 */
.L_x_13:
[----:B------:R-:W-:-:S04]  /*0f00*/  LOP3.LUT R0, R3, 0x80000000, R0, 0x48, !PT ;  /* 0x8000000003007812 */ /* 0x000fc800078e4800 */
[----:B------:R-:W-:Y:S01]  /*0f10*/  LOP3.LUT R0, R0, 0x7f800000, RZ, 0xfc, !PT ;  /* 0x7f80000000007812 */ /* 0x000fe200078efcff */
[----:B------:R-:W-:Y:S06]  /*0f20*/  BRA `(.L_x_18) ;  /* 0x0000000000147947 */ /* 0x000fec0003800000 */
.L_x_12:
[----:B------:R-:W-:Y:S01]  /*0f30*/  LOP3.LUT R0, R3, 0x80000000, R0, 0x48, !PT ;  /* 0x8000000003007812 */ /* 0x000fe200078e4800 */
[----:B------:R-:W-:Y:S06]  /*0f40*/  BRA `(.L_x_18) ;  /* 0x00000000000c7947 */ /* 0x000fec0003800000 */
.L_x_11:
[----:B------:R-:W0:Y:S01]  /*0f50*/  MUFU.RSQ R0, -QNAN ;  /* 0xffc0000000007908 */ /* 0x000e220000001400 */
[----:B------:R-:W-:Y:S05]  /*0f60*/  BRA `(.L_x_18) ;  /* 0x0000000000047947 */ /* 0x000fea0003800000 */
.L_x_10:
[----:B------:R-:W-:-:S07]  /*0f70*/  FADD.FTZ R0, R0, R3 ;  /* 0x0000000300007221 */ /* 0x000fce0000010000 */
.L_x_18:
[----:B------:R-:W-:Y:S05]  /*0f80*/  BSYNC.RECONVERGENT B1 ;  /* 0x0000000000017941 */ /* 0x000fea0003800200 */
.L_x_8:
[----:B------:R-:W-:-:S04]  /*0f90*/  HFMA2 R11, -RZ, RZ, 0, 0 ;  /* 0x00000000ff0b7431 */ /* 0x000fc800000001ff */
[----:B0-----:R-:W-:Y:S05]  /*0fa0*/  RET.REL.NODEC R10 `(_Z20shared_expert_kernelPKfPfi) ;  /* 0xfffffff00a147950 */ /* 0x001fea0003c3ffff */
.L_x_19:
[----:B------:R-:W-:-:S00]  /*0fb0*/  BRA `(.L_x_19) ;  /* 0xfffffffc00fc7947 */ /* 0x000fc0000383ffff */
[----:B------:R-:W-:-:S00]  /*0fc0*/  NOP ;  /* 0x0000000000007918 */ /* 0x000fc00000000000 */
        /* <DEDUP_REMOVED lines=11> */
.L_x_119:


//--------------------- .text._Z14combine_kernelPKfS0_PKiPfii --------------------------
	.section	.text._Z14combine_kernelPKfS0_PKiPfii,"ax",@progbits
	.align	128
        .global         _Z14combine_kernelPKfS0_PKiPfii
        .type           _Z14combine_kernelPKfS0_PKiPfii,@function
        .size           _Z14combine_kernelPKfS0_PKiPfii,(.L_x_123 - _Z14combine_kernelPKfS0_PKiPfii)
        .other          _Z14combine_kernelPKfS0_PKiPfii,@"STO_CUDA_ENTRY STV_DEFAULT"
_Z14combine_kernelPKfS0_PKiPfii:
.text._Z14combine_kernelPKfS0_PKiPfii:
        /* <DEDUP_REMOVED lines=11> */
[----:B------:R-:W2:Y:S05]  /*00b0*/  LDCU UR7, c[0x0][0x3a4] ;  /* 0x00007480ff0777ac */ /* 0x000eaa0008000800 */
[----:B------:R-:W3:Y:S01]  /*00c0*/  LDC.64 R10, c[0x0][0x380] ;  /* 0x0000e000ff0a7b82 */ /* 0x000ee20000000a00 */
[----:B0-----:R-:W-:-:S05]  /*00d0*/  IMAD.WIDE R4, R0, 0x4, R4 ;  /* 0x0000000400047825 */ /* 0x001fca00078e0204 */
[----:B-1----:R-:W4:Y:S04]  /*00e0*/  LDG.E R7, desc[UR4][R4.64] ;  /* 0x0000000404077981 */ /* 0x002f28000c1e1900 */
[----:B------:R-:W5:Y:S01]  /*00f0*/  LDG.E R12, desc[UR4][R4.64+0x4] ;  /* 0x00000404040c7981 */ /* 0x000f62000c1e1900 */
[----:B--2---:R-:W-:Y:S01]  /*0100*/  USHF.R.S32.HI UR6, URZ, 0x1f, UR7 ;  /* 0x0000001fff067899 */ /* 0x004fe20008011407 */
[----:B----4-:R-:W-:Y:S02]  /*0110*/  ISETP.GE.AND P1, PT, R7, RZ, PT ;  /* 0x000000ff0700720c */ /* 0x010fe40003f26270 */
[----:B-----5:R-:W-:-:S11]  /*0120*/  ISETP.GE.AND P0, PT, R12, RZ, PT ;  /* 0x000000ff0c00720c */ /* 0x020fd60003f06270 */
[----:B------:R-:W0:Y:S01]  /*0130*/  @P1 LDC.64 R14, c[0x0][0x388] ;  /* 0x0000e200ff0e1b82 */ /* 0x000e220000000a00 */
[----:B------:R-:W-:Y:S02]  /*0140*/  @P1 LOP3.LUT R6, R7, 0xffff, RZ, 0xc0, !PT ;  /* 0x0000ffff07061812 */ /* 0x000fe400078ec0ff */
[----:B------:R-:W-:Y:S02]  /*0150*/  @P1 SHF.R.U32.HI R9, RZ, 0x10, R7 ;  /* 0x00000010ff091819 */ /* 0x000fe40000011607 */
[----:B------:R-:W-:Y:S02]  /*0160*/  @P1 MOV R7, RZ ;  /* 0x000000ff00071202 */ /* 0x000fe40000000f00 */
[----:B------:R-:W-:Y:S01]  /*0170*/  @P0 LOP3.LUT R8, R12, 0xffff, RZ, 0xc0, !PT ;  /* 0x0000ffff0c080812 */ /* 0x000fe200078ec0ff */
[----:B------:R-:W1:Y:S01]  /*0180*/  @P0 LDC.64 R2, c[0x0][0x388] ;  /* 0x0000e200ff020b82 */ /* 0x000e620000000a00 */
[----:B------:R-:W-:Y:S01]  /*0190*/  @P0 SHF.R.U32.HI R13, RZ, 0x10, R12 ;  /* 0x00000010ff0d0819 */ /* 0x000fe2000001160c */
[----:B------:R-:W-:-:S04]  /*01a0*/  @P1 IMAD.WIDE.U32 R6, R9, UR7, R6 ;  /* 0x0000000709061c25 */ /* 0x000fc8000f8e0006 */
[----:B------:R-:W-:Y:S01]  /*01b0*/  @P1 IMAD R5, R9, UR6, R7 ;  /* 0x0000000609051c24 */ /* 0x000fe2000f8e0207 */
[----:B------:R-:W-:-:S03]  /*01c0*/  @P0 MOV R9, RZ ;  /* 0x000000ff00090202 */ /* 0x000fc60000000f00 */
[----:B------:R-:W-:Y:S01]  /*01d0*/  @P0 IMAD.WIDE.U32 R8, R13, UR7, R8 ;  /* 0x000000070d080c25 */ /* 0x000fe2000f8e0008 */
[----:B0-----:R-:W-:-:S03]  /*01e0*/  @P1 LEA R4, P2, R6, R14, 0x3 ;  /* 0x0000000e06041211 */ /* 0x001fc600078418ff */
[----:B------:R-:W-:Y:S01]  /*01f0*/  @P0 IMAD R9, R13, UR6, R9 ;  /* 0x000000060d090c24 */ /* 0x000fe2000f8e0209 */
[----:B------:R-:W-:Y:S01]  /*0200*/  @P1 LEA.HI.X R5, R6, R15, R5, 0x3, P2 ;  /* 0x0000000f06051211 */ /* 0x000fe200010f1c05 */
[----:B---3--:R-:W-:Y:S01]  /*0210*/  IMAD.WIDE R6, R0, 0x4, R10 ;  /* 0x0000000400067825 */ /* 0x008fe200078e020a */
[----:B-1----:R-:W-:-:S03]  /*0220*/  @P0 LEA R2, P2, R8, R2, 0x3 ;  /* 0x0000000208020211 */ /* 0x002fc600078418ff */
[----:B------:R-:W2:Y:S01]  /*0230*/  @P1 LDG.E R10, desc[UR4][R4.64] ;  /* 0x00000004040a1981 */ /* 0x000ea2000c1e1900 */
[----:B------:R-:W-:-:S03]  /*0240*/  @P0 LEA.HI.X R3, R8, R3, R9, 0x3, P2 ;  /* 0x0000000308030211 */ /* 0x000fc600010f1c09 */
[----:B------:R-:W2:Y:S01]  /*0250*/  LDG.E R13, desc[UR4][R6.64] ;  /* 0x00000004060d7981 */ /* 0x000ea2000c1e1900 */
[----:B------:R-:W0:Y:S03]  /*0260*/  LDC.64 R8, c[0x0][0x398] ;  /* 0x0000e600ff087b82 */ /* 0x000e260000000a00 */
[----:B------:R-:W3:Y:S04]  /*0270*/  @P1 LDG.E R12, desc[UR4][R4.64+0x4] ;  /* 0x00000404040c1981 */ /* 0x000ee8000c1e1900 */
[----:B------:R-:W3:Y:S04]  /*0280*/  LDG.E R11, desc[UR4][R6.64+0x4] ;  /* 0x00000404060b7981 */ /* 0x000ee8000c1e1900 */
[----:B------:R-:W4:Y:S04]  /*0290*/  @P0 LDG.E R14, desc[UR4][R2.64] ;  /* 0x00000004020e0981 */ /* 0x000f28000c1e1900 */
[----:B------:R-:W5:Y:S01]  /*02a0*/  @P0 LDG.E R16, desc[UR4][R2.64+0x4] ;  /* 0x0000040402100981 */ /* 0x000f62000c1e1900 */
[----:B0-----:R-:W-:-:S04]  /*02b0*/  IMAD.WIDE R8, R0, 0x4, R8 ;  /* 0x0000000400087825 */ /* 0x001fc800078e0208 */
[----:B--2---:R-:W-:Y:S01]  /*02c0*/  @P1 FADD R13, R13, R10 ;  /* 0x0000000a0d0d1221 */ /* 0x004fe20000000000 */
[----:B---3--:R-:W-:-:S03]  /*02d0*/  @P1 FADD R11, R11, R12 ;  /* 0x0000000c0b0b1221 */ /* 0x008fc60000000000 */
[----:B----4-:R-:W-:Y:S01]  /*02e0*/  @P0 FADD R13, R13, R14 ;  /* 0x0000000e0d0d0221 */ /* 0x010fe20000000000 */
[----:B-----5:R-:W-:-:S04]  /*02f0*/  @P0 FADD R11, R11, R16 ;  /* 0x000000100b0b0221 */ /* 0x020fc80000000000 */
[----:B------:R-:W-:Y:S04]  /*0300*/  STG.E desc[UR4][R8.64], R13 ;  /* 0x0000000d08007986 */ /* 0x000fe8000c101904 */
[----:B------:R-:W-:Y:S01]  /*0310*/  STG.E desc[UR4][R8.64+0x4], R11 ;  /* 0x0000040b08007986 */ /* 0x000fe2000c101904 */
[----:B------:R-:W-:Y:S05]  /*0320*/  EXIT ;  /* 0x000000000000794d */ /* 0x000fea0003800000 */
.L_x_20:
        /* <DEDUP_REMOVED lines=13> */
.L_x_123:


//--------------------- .text._Z19expert_apply_kernelPfS_PiS0_S0_iii --------------------------
	.section	.text._Z19expert_apply_kernelPfS_PiS0_S0_iii,"ax",@progbits
	.align	128
        .global         _Z19expert_apply_kernelPfS_PiS0_S0_iii
        .type           _Z19expert_apply_kernelPfS_PiS0_S0_iii,@function
        .size           _Z19expert_apply_kernelPfS_PiS0_S0_iii,(.L_x_120 - _Z19expert_apply_kernelPfS_PiS0_S0_iii)
        .other          _Z19expert_apply_kernelPfS_PiS0_S0_iii,@"STO_CUDA_ENTRY STV_DEFAULT"
_Z19expert_apply_kernelPfS_PiS0_S0_iii:
.text._Z19expert_apply_kernelPfS_PiS0_S0_iii:
[----:B------:R-:W-:Y:S01]  /*0000*/  LDC R1, c[0x0][0x37c] ;  /* 0x0000df00ff017b82 */ /* 0x000fe20000000800 */
[----:B------:R-:W0:Y:S07]  /*0010*/  S2R R9, SR_CTAID.X ;  /* 0x0000000000097919 */ /* 0x000e2e0000002500 */
[----:B------:R-:W0:Y:S01]  /*0020*/  LDC.64 R2, c[0x0][0x3a0] ;  /* 0x0000e800ff027b82 */ /* 0x000e220000000a00 */
[----:B------:R-:W1:Y:S01]  /*0030*/  LDCU.64 UR4, c[0x0][0x358] ;  /* 0x00006b00ff0477ac */ /* 0x000e620008000a00 */
[----:B0-----:R-:W-:-:S06]  /*0040*/  IMAD.WIDE.U32 R2, R9, 0x4, R2 ;  /* 0x0000000409027825 */ /* 0x001fcc00078e0002 */
[----:B-1----:R-:W2:Y:S01]  /*0050*/  LDG.E R3, desc[UR4][R2.64] ;  /* 0x0000000402037981 */ /* 0x002ea2000c1e1900 */
[----:B------:R-:W2:Y:S02]  /*0060*/  S2R R6, SR_TID.X ;  /* 0x0000000000067919 */ /* 0x000ea40000002100 */
[----:B--2---:R-:W-:-:S13]  /*0070*/  ISETP.GE.AND P0, PT, R6, R3, PT ;  /* 0x000000030600720c */ /* 0x004fda0003f06270 */
[----:B------:R-:W-:Y:S05]  /*0080*/  @P0 EXIT ;  /* 0x000000000000094d */ /* 0x000fea0003800000 */
[----:B------:R-:W0:Y:S01]  /*0090*/  LDCU UR7, c[0x0][0x3a8] ;  /* 0x00007500ff0777ac */ /* 0x000e220008000800 */
[----:B------:R-:W-:Y:S01]  /*00a0*/  HFMA2 R7, -RZ, RZ, 0, 0 ;  /* 0x00000000ff077431 */ /* 0x000fe200000001ff */
[----:B------:R-:W1:Y:S01]  /*00b0*/  LDCU.64 UR8, c[0x0][0x380] ;  /* 0x00007000ff0877ac */ /* 0x000e620008000a00 */
[----:B0-----:R-:W-:Y:S02]  /*00c0*/  USHF.R.S32.HI UR6, URZ, 0x1f, UR7 ;  /* 0x0000001fff067899 */ /* 0x001fe40008011407 */
[----:B------:R-:W-:-:S04]  /*00d0*/  IMAD.WIDE.U32 R2, R9, UR7, R6 ;  /* 0x0000000709027c25 */ /* 0x000fc8000f8e0006 */
[----:B------:R-:W-:Y:S01]  /*00e0*/  IMAD R5, R9, UR6, RZ ;  /* 0x0000000609057c24 */ /* 0x000fe2000f8e02ff */
[----:B-1----:R-:W-:-:S04]  /*00f0*/  LEA R4, P0, R2, UR8, 0x3 ;  /* 0x0000000802047c11 */ /* 0x002fc8000f8018ff */
[----:B------:R-:W-:Y:S01]  /*0100*/  IADD3 R3, PT, PT, R3, R5, RZ ;  /* 0x0000000503037210 */ /* 0x000fe20007ffe0ff */
[----:B------:R-:W0:Y:S03]  /*0110*/  LDCU.64 UR6, c[0x3][0x80] ;  /* 0x00c01000ff0677ac */ /* 0x000e260008000a00 */
[----:B------:R-:W-:-:S05]  /*0120*/  LEA.HI.X R5, R2, UR9, R3, 0x3, P0 ;  /* 0x0000000902057c11 */ /* 0x000fca00080f1c03 */
[----:B------:R-:W0:Y:S04]  /*0130*/  LDG.E R10, desc[UR4][R4.64+0x4] ;  /* 0x00000404040a7981 */ /* 0x000e28000c1e1900 */
[----:B------:R-:W2:Y:S01]  /*0140*/  LDG.E R11, desc[UR4][R4.64] ;  /* 0x00000004040b7981 */ /* 0x000ea2000c1e1900 */
[----:B------:R-:W-:Y:S01]  /*0150*/  HFMA2 R13, -RZ, RZ, 3.7421875, 0 ;  /* 0x437c0000ff0d7431 */ /* 0x000fe200000001ff */
[----:B------:R-:W-:Y:S01]  /*0160*/  MOV R3, 0x3bbb989d ;  /* 0x3bbb989d00037802 */ /* 0x000fe20000000f00 */
[----:B------:R-:W-:Y:S01]  /*0170*/  BSSY.RECONVERGENT B0, `(.L_x_21) ;  /* 0x0000019000007945 */ /* 0x000fe20003800200 */
[----:B0-----:R-:W-:-:S04]  /*0180*/  FMUL R0, R10, UR7 ;  /* 0x000000070a007c20 */ /* 0x001fc80008400000 */
[----:B--2---:R-:W-:Y:S01]  /*0190*/  FFMA R0, R11, UR6, R0 ;  /* 0x000000060b007c23 */ /* 0x004fe20008000000 */
[----:B------:R-:W0:Y:S03]  /*01a0*/  LDCU.64 UR6, c[0x3][0xa0] ;  /* 0x00c01400ff0677ac */ /* 0x000e260008000a00 */
[----:B------:R-:W-:-:S04]  /*01b0*/  FFMA.SAT R2, R0, -R3, 0.5 ;  /* 0x3f00000000027423 */ /* 0x000fc80000002803 */
[----:B------:R-:W-:-:S04]  /*01c0*/  FFMA.RM R2, R2, R13, 12582913 ;  /* 0x4b40000102027423 */ /* 0x000fc8000000400d */
[C---:B------:R-:W-:Y:S01]  /*01d0*/  FADD R3, R2.reuse, -12583039 ;  /* 0xcb40007f02037421 */ /* 0x040fe20000000000 */
[----:B------:R-:W-:-:S03]  /*01e0*/  SHF.L.U32 R2, R2, 0x17, RZ ;  /* 0x0000001702027819 */ /* 0x000fc600000006ff */
[----:B------:R-:W-:-:S04]  /*01f0*/  FFMA R3, R0, -1.4426950216293334961, -R3 ;  /* 0xbfb8aa3b00037823 */ /* 0x000fc80000000803 */
[----:B------:R-:W-:-:S06]  /*0200*/  FFMA R3, R0, -1.925963033500011079e-08, R3 ;  /* 0xb2a5706000037823 */ /* 0x000fcc0000000003 */
        /* <DEDUP_REMOVED lines=13> */
[----:B------:R-:W-:Y:S05]  /*02e0*/  CALL.REL.NOINC `($__internal_1_$__cuda_sm3x_div_rn_noftz_f32_slowpath) ;  /* 0x0000000400d87944 */ /* 0x000fea0003c00000 */
[----:B------:R-:W-:-:S07]  /*02f0*/  MOV R13, R3 ;  /* 0x00000003000d7202 */ /* 0x000fce0000000f00 */
.L_x_22:
[----:B------:R-:W-:Y:S05]  /*0300*/  BSYNC.RECONVERGENT B0 ;  /* 0x0000000000007941 */ /* 0x000fea0003800200 */
.L_x_21:
        /* <DEDUP_REMOVED lines=26> */
[----:B------:R-:W-:Y:S02]  /*04b0*/  MOV R3, R17 ;  /* 0x0000001100037202 */ /* 0x000fe40000000f00 */
[----:B------:R-:W-:-:S07]  /*04c0*/  MOV R14, 0x4e0 ;  /* 0x000004e0000e7802 */ /* 0x000fce0000000f00 */
[----:B------:R-:W-:Y:S05]  /*04d0*/  CALL.REL.NOINC `($__internal_1_$__cuda_sm3x_div_rn_noftz_f32_slowpath) ;  /* 0x00000004005c7944 */ /* 0x000fea0003c00000 */
.L_x_24:
[----:B------:R-:W-:Y:S05]  /*04e0*/  BSYNC.RECONVERGENT B0 ;  /* 0x0000000000007941 */ /* 0x000fea0003800200 */
.L_x_23:
        /* <DEDUP_REMOVED lines=29> */
.L_x_26:
[----:B------:R-:W-:Y:S05]  /*06c0*/  BSYNC.RECONVERGENT B0 ;  /* 0x0000000000007941 */ /* 0x000fea0003800200 */
.L_x_25:
[----:B------:R-:W0:Y:S01]  /*06d0*/  LDCU.64 UR6, c[0x3][0x98] ;  /* 0x00c01300ff0677ac */ /* 0x000e220008000a00 */
[----:B------:R-:W-:Y:S01]  /*06e0*/  HFMA2 R13, -RZ, RZ, 0.96630859375, -0.0022525787353515625 ;  /* 0x3bbb989dff0d7431 */ /* 0x000fe200000001ff */
[----:B------:R-:W-:Y:S01]  /*06f0*/  MOV R14, 0x437c0000 ;  /* 0x437c0000000e7802 */ /* 0x000fe20000000f00 */
        /* <DEDUP_REMOVED lines=16> */
[----:B0-----:R-:W-:Y:S01]  /*0800*/  FMUL R14, R10, UR7 ;  /* 0x000000070a0e7c20 */ /* 0x001fe20008400000 */
[----:B------:R-:W-:Y:S02]  /*0810*/  FMUL R10, R12, R3 ;  /* 0x000000030c0a7220 */ /* 0x000fe40000400000 */
        /* <DEDUP_REMOVED lines=8> */
[----:B------:R-:W-:-:S07]  /*08a0*/  MOV R16, R3 ;  /* 0x0000000300107202 */ /* 0x000fce0000000f00 */
.L_x_28:
[----:B------:R-:W-:Y:S05]  /*08b0*/  BSYNC.RECONVERGENT B0 ;  /* 0x0000000000007941 */ /* 0x000fea0003800200 */
.L_x_27:
[----:B------:R-:W0:Y:S01]  /*08c0*/  LDC.64 R12, c[0x0][0x388] ;  /* 0x0000e200ff0c7b82 */ /* 0x000e220000000a00 */
[----:B------:R-:W1:Y:S01]  /*08d0*/  LDCU UR6, c[0x0][0x3a8] ;  /* 0x00007500ff0677ac */ /* 0x000e620008000800 */
[----:B------:R-:W2:Y:S06]  /*08e0*/  LDCU.128 UR8, c[0x3][0xc0] ;  /* 0x00c01800ff0877ac */ /* 0x000eac0008000c00 */
[----:B------:R-:W3:Y:S01]  /*08f0*/  LDC.64 R14, c[0x0][0x390] ;  /* 0x0000e400ff0e7b82 */ /* 0x000ee20000000a00 */
[----:B------:R-:W4:Y:S01]  /*0900*/  LDCU.128 UR12, c[0x3][0xd0] ;  /* 0x00c01a00ff0c77ac */ /* 0x000f220008000c00 */
[----:B-1----:R-:W-:-:S04]  /*0910*/  IMAD R7, R9, UR6, R6 ;  /* 0x0000000609077c24 */ /* 0x002fc8000f8e0206 */
[----:B0-----:R-:W-:-:S06]  /*0920*/  IMAD.WIDE R12, R7, 0x4, R12 ;  /* 0x00000004070c7825 */ /* 0x001fcc00078e020c */
[----:B------:R-:W5:Y:S01]  /*0930*/  LDG.E R13, desc[UR4][R12.64] ;  /* 0x000000040c0d7981 */ /* 0x000f62000c1e1900 */
[----:B---3--:R-:W-:-:S05]  /*0940*/  IMAD.WIDE R6, R7, 0x4, R14 ;  /* 0x0000000407067825 */ /* 0x008fca00078e020e */
[----:B------:R-:W3:Y:S01]  /*0950*/  LDG.E R15, desc[UR4][R6.64] ;  /* 0x00000004060f7981 */ /* 0x000ee2000c1e1900 */
[C---:B--2---:R-:W-:Y:S01]  /*0960*/  FMUL R3, R8.reuse, UR9 ;  /* 0x0000000908037c20 */ /* 0x044fe20008400000 */
[----:B----4-:R-:W-:Y:S01]  /*0970*/  FMUL R9, R8, UR13 ;  /* 0x0000000d08097c20 */ /* 0x010fe20008400000 */
[----:B------:R-:W-:Y:S02]  /*0980*/  FMUL R11, R11, R16 ;  /* 0x000000100b0b7220 */ /* 0x000fe40000400000 */
[C---:B------:R-:W-:Y:S01]  /*0990*/  FFMA R3, R2.reuse, UR8, R3 ;  /* 0x0000000802037c23 */ /* 0x040fe20008000003 */
[----:B------:R-:W-:-:S03]  /*09a0*/  FFMA R9, R2, UR12, R9 ;  /* 0x0000000c02097c23 */ /* 0x000fc60008000009 */
[C---:B------:R-:W-:Y:S01]  /*09b0*/  FFMA R0, R10.reuse, UR10, R3 ;  /* 0x0000000a0a007c23 */ /* 0x040fe20008000003 */
[----:B------:R-:W-:-:S03]  /*09c0*/  FFMA R10, R10, UR14, R9 ;  /* 0x0000000e0a0a7c23 */ /* 0x000fc60008000009 */
[C---:B------:R-:W-:Y:S01]  /*09d0*/  FFMA R0, R11.reuse, UR11, R0 ;  /* 0x0000000b0b007c23 */ /* 0x040fe20008000000 */
[----:B------:R-:W-:-:S03]  /*09e0*/  FFMA R10, R11, UR15, R10 ;  /* 0x0000000f0b0a7c23 */ /* 0x000fc6000800000a */
[-C--:B-----5:R-:W-:Y:S01]  /*09f0*/  FMUL R3, R0, R13.reuse ;  /* 0x0000000d00037220 */ /* 0x0a0fe20000400000 */
[----:B------:R-:W-:-:S04]  /*0a00*/  FMUL R13, R10, R13 ;  /* 0x0000000d0a0d7220 */ /* 0x000fc80000400000 */
[----:B------:R-:W-:Y:S04]  /*0a10*/  STG.E desc[UR4][R4.64], R3 ;  /* 0x0000000304007986 */ /* 0x000fe8000c101904 */
[----:B------:R-:W-:Y:S04]  /*0a20*/  STG.E desc[UR4][R4.64+0x4], R13 ;  /* 0x0000040d04007986 */ /* 0x000fe8000c101904 */
[----:B---3--:R-:W-:Y:S01]  /*0a30*/  STG.E desc[UR4][R6.64], R15 ;  /* 0x0000000f06007986 */ /* 0x008fe2000c101904 */
[----:B------:R-:W-:Y:S05]  /*0a40*/  EXIT ;  /* 0x000000000000794d */ /* 0x000fea0003800000 */
        .weak           $__internal_1_$__cuda_sm3x_div_rn_noftz_f32_slowpath
        .type           $__internal_1_$__cuda_sm3x_div_rn_noftz_f32_slowpath,@function
        .size           $__internal_1_$__cuda_sm3x_div_rn_noftz_f32_slowpath,(.L_x_120 - $__internal_1_$__cuda_sm3x_div_rn_noftz_f32_slowpath)
$__internal_1_$__cuda_sm3x_div_rn_noftz_f32_slowpath:
        /* <DEDUP_REMOVED lines=34> */
.L_x_30:
[----:B------:R-:W-:Y:S01]  /*0c70*/  LEA R16, R13, 0xc0800000, 0x17 ;  /* 0xc08000000d107811 */ /* 0x000fe200078eb8ff */
[----:B------:R-:W-:Y:S01]  /*0c80*/  BSSY.RECONVERGENT B2, `(.L_x_35) ;  /* 0x0000036000027945 */ /* 0x000fe20003800200 */
[----:B------:R-:W-:Y:S02]  /*0c90*/  IADD3 R18, PT, PT, R18, -0x7f, RZ ;  /* 0xffffff8112127810 */ /* 0x000fe40007ffe0ff */
[----:B------:R-:W-:-:S03]  /*0ca0*/  IADD3 R19, PT, PT, -R16, R3, RZ ;  /* 0x0000000310137210 */ /* 0x000fc60007ffe1ff */
[C---:B------:R-:W-:Y:S01]  /*0cb0*/  IMAD R0, R18.reuse, -0x800000, R0 ;  /* 0xff80000012007824 */ /* 0x040fe200078e0200 */
[----:B------:R-:W0:Y:S01]  /*0cc0*/  MUFU.RCP R3, R19 ;  /* 0x0000001300037308 */ /* 0x000e220000001000 */
[----:B------:R-:W-:Y:S01]  /*0cd0*/  FADD.FTZ R17, -R19, -RZ ;  /* 0x800000ff13117221 */ /* 0x000fe20000010100 */
        /* <DEDUP_REMOVED lines=23> */
[C---:B------:R-:W-:Y:S02]  /*0e50*/  IADD3 R18, PT, PT, R19.reuse, 0x20, RZ ;  /* 0x0000002013127810 */ /* 0x040fe40007ffe0ff */
[----:B------:R-:W-:Y:S02]  /*0e60*/  ISETP.NE.AND P2, PT, R19, RZ, PT ;  /* 0x000000ff1300720c */ /* 0x000fe40003f45270 */
[----:B------:R-:W-:Y:S01]  /*0e70*/  LOP3.LUT R15, R13, 0x7fffff, RZ, 0xc0, !PT ;  /* 0x007fffff0d0f7812 */ /* 0x000fe200078ec0ff */
[CCC-:B------:R-:W-:Y:S01]  /*0e80*/  FFMA.RP R13, R3.reuse, R17.reuse, R16.reuse ;  /* 0x00000011030d7223 */ /* 0x1c0fe20000008010 */
[----:B------:R-:W-:Y:S01]  /*0e90*/  FFMA.RM R16, R3, R17, R16 ;  /* 0x0000001103107223 */ /* 0x000fe20000004010 */
[----:B------:R-:W-:Y:S02]  /*0ea0*/  ISETP.NE.AND P1, PT, R19, RZ, PT ;  /* 0x000000ff1300720c */ /* 0x000fe40003f25270 */
[----:B------:R-:W-:-:S02]  /*0eb0*/  LOP3.LUT R15, R15, 0x800000, RZ, 0xfc, !PT ;  /* 0x008000000f0f7812 */ /* 0x000fc400078efcff */
[----:B------:R-:W-:Y:S02]  /*0ec0*/  IADD3 R3, PT, PT, -R19, RZ, RZ ;  /* 0x000000ff13037210 */ /* 0x000fe40007ffe1ff */
[----:B------:R-:W-:Y:S02]  /*0ed0*/  SHF.L.U32 R18, R15, R18, RZ ;  /* 0x000000120f127219 */ /* 0x000fe400000006ff */
[----:B------:R-:W-:Y:S02]  /*0ee0*/  FSETP.NEU.FTZ.AND P0, PT, R13, R16, PT ;  /* 0x000000100d00720b */ /* 0x000fe40003f1d000 */
[----:B------:R-:W-:Y:S02]  /*0ef0*/  SEL R16, R3, RZ, P2 ;  /* 0x000000ff03107207 */ /* 0x000fe40001000000 */
[----:B------:R-:W-:Y:S02]  /*0f00*/  ISETP.NE.AND P1, PT, R18, RZ, P1 ;  /* 0x000000ff1200720c */ /* 0x000fe40000f25270 */
[----:B------:R-:W-:-:S02]  /*0f10*/  SHF.R.U32.HI R16, RZ, R16, R15 ;  /* 0x00000010ff107219 */ /* 0x000fc4000001160f */
[----:B------:R-:W-:Y:S02]  /*0f20*/  PLOP3.LUT P0, PT, P0, P1, PT, 0xf8, 0x8f ;  /* 0x00000000008f781c */ /* 0x000fe40000703f70 */
[----:B------:R-:W-:Y:S02]  /*0f30*/  SHF.R.U32.HI R18, RZ, 0x1, R16 ;  /* 0x00000001ff127819 */ /* 0x000fe40000011610 */
[----:B------:R-:W-:-:S04]  /*0f40*/  SEL R3, RZ, 0x1, !P0 ;  /* 0x00000001ff037807 */ /* 0x000fc80004000000 */
[----:B------:R-:W-:-:S04]  /*0f50*/  LOP3.LUT R3, R3, 0x1, R18, 0xf8, !PT ;  /* 0x0000000103037812 */ /* 0x000fc800078ef812 */
[----:B------:R-:W-:-:S04]  /*0f60*/  LOP3.LUT R3, R3, R16, RZ, 0xc0, !PT ;  /* 0x0000001003037212 */ /* 0x000fc800078ec0ff */
[----:B------:R-:W-:-:S04]  /*0f70*/  IADD3 R3, PT, PT, R18, R3, RZ ;  /* 0x0000000312037210 */ /* 0x000fc80007ffe0ff */
[----:B------:R-:W-:Y:S01]  /*0f80*/  LOP3.LUT R0, R3, R0, RZ, 0xfc, !PT ;  /* 0x0000000003007212 */ /* 0x000fe200078efcff */
[----:B------:R-:W-:Y:S06]  /*0f90*/  BRA `(.L_x_38) ;  /* 0x0000000000107947 */ /* 0x000fec0003800000 */
.L_x_37:
[----:B------:R-:W-:-:S04]  /*0fa0*/  LOP3.LUT R0, R0, 0x80000000, RZ, 0xc0, !PT ;  /* 0x8000000000007812 */ /* 0x000fc800078ec0ff */
[----:B------:R-:W-:Y:S01]  /*0fb0*/  LOP3.LUT R0, R0, 0x7f800000, RZ, 0xfc, !PT ;  /* 0x7f80000000007812 */ /* 0x000fe200078efcff */
[----:B------:R-:W-:Y:S06]  /*0fc0*/  BRA `(.L_x_38) ;  /* 0x0000000000047947 */ /* 0x000fec0003800000 */
.L_x_36:
[----:B------:R-:W-:-:S07]  /*0fd0*/  LEA R0, R18, R0, 0x17 ;  /* 0x0000000012007211 */ /* 0x000fce00078eb8ff */
.L_x_38:
[----:B------:R-:W-:Y:S05]  /*0fe0*/  BSYNC.RECONVERGENT B2 ;  /* 0x0000000000027941 */ /* 0x000fea0003800200 */
.L_x_35:
[----:B------:R-:W-:Y:S05]  /*0ff0*/  BRA `(.L_x_39) ;  /* 0x0000000000207947 */ /* 0x000fea0003800000 */
.L_x_34:
[----:B------:R-:W-:-:S04]  /*1000*/  LOP3.LUT R0, R3, 0x80000000, R0, 0x48, !PT ;  /* 0x8000000003007812 */ /* 0x000fc800078e4800 */
[----:B------:R-:W-:Y:S01]  /*1010*/  LOP3.LUT R0, R0, 0x7f800000, RZ, 0xfc, !PT ;  /* 0x7f80000000007812 */ /* 0x000fe200078efcff */
[----:B------:R-:W-:Y:S06]  /*1020*/  BRA `(.L_x_39) ;  /* 0x0000000000147947 */ /* 0x000fec0003800000 */
.L_x_33:
[----:B------:R-:W-:Y:S01]  /*1030*/  LOP3.LUT R0, R3, 0x80000000, R0, 0x48, !PT ;  /* 0x8000000003007812 */ /* 0x000fe200078e4800 */
[----:B------:R-:W-:Y:S06]  /*1040*/  BRA `(.L_x_39) ;  /* 0x00000000000c7947 */ /* 0x000fec0003800000 */
.L_x_32:
[----:B------:R-:W0:Y:S01]  /*1050*/  MUFU.RSQ R0, -QNAN ;  /* 0xffc0000000007908 */ /* 0x000e220000001400 */
[----:B------:R-:W-:Y:S05]  /*1060*/  BRA `(.L_x_39) ;  /* 0x0000000000047947 */ /* 0x000fea0003800000 */
.L_x_31:
[----:B------:R-:W-:-:S07]  /*1070*/  FADD.FTZ R0, R0, R3 ;  /* 0x0000000300007221 */ /* 0x000fce0000010000 */
.L_x_39:
[----:B------:R-:W-:Y:S05]  /*1080*/  BSYNC.RECONVERGENT B1 ;  /* 0x0000000000017941 */ /* 0x000fea0003800200 */
.L_x_29:
[----:B------:R-:W-:Y:S01]  /*1090*/  HFMA2 R15, -RZ, RZ, 0, 0 ;  /* 0x00000000ff0f7431 */ /* 0x000fe200000001ff */
[----:B0-----:R-:W-:-:S03]  /*10a0*/  MOV R3, R0 ;  /* 0x0000000000037202 */ /* 0x001fc60000000f00 */
[----:B------:R-:W-:Y:S05]  /*10b0*/  RET.REL.NODEC R14 `(_Z19expert_apply_kernelPfS_PiS0_S0_iii) ;  /* 0xffffffec0ed07950 */ /* 0x000fea0003c3ffff */
.L_x_40:
        /* <DEDUP_REMOVED lines=12> */
.L_x_120:


//--------------------- .text._Z15dispatch_kernelPKfPKiS0_PfS3_PiS4_S4_S4_iiii --------------------------
	.section	.text._Z15dispatch_kernelPKfPKiS0_PfS3_PiS4_S4_S4_iiii,"ax",@progbits
	.align	128
        .global         _Z15dispatch_kernelPKfPKiS0_PfS3_PiS4_S4_S4_iiii
        .type           _Z15dispatch_kernelPKfPKiS0_PfS3_PiS4_S4_S4_iiii,@function
        .size           _Z15dispatch_kernelPKfPKiS0_PfS3_PiS4_S4_S4_iiii,(.L_x_125 - _Z15dispatch_kernelPKfPKiS0_PfS3_PiS4_S4_S4_iiii)
        .other          _Z15dispatch_kernelPKfPKiS0_PfS3_PiS4_S4_S4_iiii,@"STO_CUDA_ENTRY STV_DEFAULT"
_Z15dispatch_kernelPKfPKiS0_PfS3_PiS4_S4_S4_iiii:
.text._Z15dispatch_kernelPKfPKiS0_PfS3_PiS4_S4_S4_iiii:
        /* <DEDUP_REMOVED lines=10> */
[----:B------:R-:W-:Y:S01]  /*00a0*/  IMAD.SHL.U32 R28, R0, 0x2, RZ ;  /* 0x00000002001c7824 */ /* 0x000fe200078e00ff */
[----:B------:R-:W2:Y:S05]  /*00b0*/  LDCU UR6, c[0x0][0x3d4] ;  /* 0x00007a80ff0677ac */ /* 0x000eaa0008000800 */
[----:B------:R-:W3:Y:S08]  /*00c0*/  LDC R25, c[0x0][0x3d0] ;  /* 0x0000f400ff197b82 */ /* 0x000ef00000000800 */
[----:B------:R-:W4:Y:S01]  /*00d0*/  LDC.64 R10, c[0x0][0x390] ;  /* 0x0000e400ff0a7b82 */ /* 0x000f220000000a00 */
[----:B0-----:R-:W-:-:S07]  /*00e0*/  IMAD.WIDE R6, R28, 0x4, R6 ;  /* 0x000000041c067825 */ /* 0x001fce00078e0206 */
[----:B------:R-:W0:Y:S01]  /*00f0*/  LDC.64 R14, c[0x0][0x380] ;  /* 0x0000e000ff0e7b82 */ /* 0x000e220000000a00 */
[----:B-1----:R-:W2:Y:S01]  /*0100*/  LDG.E R29, desc[UR4][R6.64] ;  /* 0x00000004061d7981 */ /* 0x002ea2000c1e1900 */
[----:B---3--:R-:W-:-:S04]  /*0110*/  IABS R3, R25 ;  /* 0x0000001900037213 */ /* 0x008fc80000000000 */
[----:B------:R-:W1:Y:S01]  /*0120*/  I2F.RP R2, R3 ;  /* 0x0000000300027306 */ /* 0x000e620000209400 */
[----:B----4-:R-:W-:-:S05]  /*0130*/  IMAD.WIDE R10, R28, 0x4, R10 ;  /* 0x000000041c0a7825 */ /* 0x010fca00078e020a */
[----:B------:R3:W5:Y:S02]  /*0140*/  LDG.E R22, desc[UR4][R10.64] ;  /* 0x000000040a167981 */ /* 0x000764000c1e1900 */
[----:B-1----:R-:W1:Y:S02]  /*0150*/  MUFU.RCP R2, R2 ;  /* 0x0000000200027308 */ /* 0x002e640000001000 */
[----:B-1----:R-:W-:-:S06]  /*0160*/  VIADD R4, R2, 0xffffffe ;  /* 0x0ffffffe02047836 */ /* 0x002fcc0000000000 */
[----:B------:R1:W4:Y:S02]  /*0170*/  F2I.FTZ.U32.TRUNC.NTZ R5, R4 ;  /* 0x0000000400057305 */ /* 0x000324000021f000 */
[----:B-1----:R-:W-:Y:S01]  /*0180*/  IMAD.MOV.U32 R4, RZ, RZ, RZ ;  /* 0x000000ffff047224 */ /* 0x002fe200078e00ff */
[----:B----4-:R-:W-:-:S05]  /*0190*/  IADD3 R8, PT, PT, RZ, -R5, RZ ;  /* 0x80000005ff087210 */ /* 0x010fca0007ffe0ff */
[----:B------:R-:W-:-:S04]  /*01a0*/  IMAD R9, R8, R3, RZ ;  /* 0x0000000308097224 */ /* 0x000fc800078e02ff */
[----:B------:R-:W-:-:S04]  /*01b0*/  IMAD.HI.U32 R24, R5, R9, R4 ;  /* 0x0000000905187227 */ /* 0x000fc800078e0004 */
[----:B------:R-:W-:Y:S01]  /*01c0*/  HFMA2 R4, -RZ, RZ, 0, 5.9604644775390625e-08 ;  /* 0x00000001ff047431 */ /* 0x000fe200000001ff */
[----:B--2---:R-:W-:-:S05]  /*01d0*/  IABS R8, R29 ;  /* 0x0000001d00087213 */ /* 0x004fca0000000000 */
[----:B------:R-:W-:-:S05]  /*01e0*/  IMAD.HI.U32 R5, R24, R8, RZ ;  /* 0x0000000818057227 */ /* 0x000fca00078e00ff */
[----:B------:R-:W-:-:S05]  /*01f0*/  IADD3 R2, PT, PT, -R5, RZ, RZ ;  /* 0x000000ff05027210 */ /* 0x000fca0007ffe1ff */
[C---:B------:R-:W-:Y:S02]  /*0200*/  IMAD R2, R3.reuse, R2, R8 ;  /* 0x0000000203027224 */ /* 0x040fe400078e0208 */
[----:B------:R-:W1:Y:S03]  /*0210*/  LDC.64 R8, c[0x0][0x3c0] ;  /* 0x0000f000ff087b82 */ /* 0x000e660000000a00 */
[----:B------:R-:W-:-:S13]  /*0220*/  ISETP.GT.U32.AND P1, PT, R3, R2, PT ;  /* 0x000000020300720c */ /* 0x000fda0003f24070 */
[----:B------:R-:W-:Y:S01]  /*0230*/  @!P1 IMAD.IADD R2, R2, 0x1, -R3 ;  /* 0x0000000102029824 */ /* 0x000fe200078e0a03 */
[----:B------:R-:W-:-:S04]  /*0240*/  @!P1 IADD3 R5, PT, PT, R5, 0x1, RZ ;  /* 0x0000000105059810 */ /* 0x000fc80007ffe0ff */
[----:B------:R-:W-:Y:S02]  /*0250*/  ISETP.GE.U32.AND P0, PT, R2, R3, PT ;  /* 0x000000030200720c */ /* 0x000fe40003f06070 */
[----:B------:R-:W-:-:S04]  /*0260*/  LOP3.LUT R2, R29, R25, RZ, 0x3c, !PT ;  /* 0x000000191d027212 */ /* 0x000fc800078e3cff */
[----:B------:R-:W-:-:S07]  /*0270*/  ISETP.GE.AND P2, PT, R2, RZ, PT ;  /* 0x000000ff0200720c */ /* 0x000fce0003f46270 */
[----:B------:R-:W-:Y:S01]  /*0280*/  @P0 VIADD R5, R5, 0x1 ;  /* 0x0000000105050836 */ /* 0x000fe20000000000 */
[----:B------:R-:W-:-:S04]  /*0290*/  ISETP.NE.AND P0, PT, R25, RZ, PT ;  /* 0x000000ff1900720c */ /* 0x000fc80003f05270 */
[----:B------:R-:W-:Y:S02]  /*02a0*/  MOV R2, R5 ;  /* 0x0000000500027202 */ /* 0x000fe40000000f00 */
[----:B------:R-:W-:-:S03]  /*02b0*/  LOP3.LUT R5, RZ, R25, RZ, 0x33, !PT ;  /* 0x00000019ff057212 */ /* 0x000fc600078e33ff */
[----:B------:R-:W-:-:S05]  /*02c0*/  @!P2 IMAD.MOV R2, RZ, RZ, -R2 ;  /* 0x000000ffff02a224 */ /* 0x000fca00078e0a02 */
[----:B------:R-:W-:-:S05]  /*02d0*/  SEL R2, R5, R2, !P0 ;  /* 0x0000000205027207 */ /* 0x000fca0004000000 */
[----:B-1----:R-:W-:-:S06]  /*02e0*/  IMAD.WIDE R12, R2, 0x4, R8 ;  /* 0x00000004020c7825 */ /* 0x002fcc00078e0208 */
[----:B------:R-:W2:Y:S02]  /*02f0*/  ATOMG.E.ADD.STRONG.GPU PT, R12, desc[UR4][R12.64], R4 ;  /* 0x800000040c0c79a8 */ /* 0x000ea400081ef104 */
[----:B--2---:R-:W-:-:S13]  /*0300*/  ISETP.GE.AND P1, PT, R12, UR6, PT ;  /* 0x000000060c007c0c */ /* 0x004fda000bf26270 */
[----:B0--3--:R-:W-:Y:S05]  /*0310*/  @P1 EXIT ;  /* 0x000000000000194d */ /* 0x009fea0003800000 */
[----:B------:R-:W-:Y:S01]  /*0320*/  IMAD.WIDE R14, R28, 0x4, R14 ;  /* 0x000000041c0e7825 */ /* 0x000fe200078e020e */
[----:B------:R-:W0:Y:S04]  /*0330*/  LDCU.64 UR8, c[0x0][0x398] ;  /* 0x00007300ff0877ac */ /* 0x000e280008000a00 */
[----:B------:R-:W2:Y:S01]  /*0340*/  LDG.E R19, desc[UR4][R14.64] ;  /* 0x000000040e137981 */ /* 0x000ea2000c1e1900 */
[----:B------:R-:W-:-:S03]  /*0350*/  SHF.R.S32.HI R13, RZ, 0x1f, R12 ;  /* 0x0000001fff0d7819 */ /* 0x000fc6000001140c */
[----:B------:R-:W-:-:S03]  /*0360*/  IMAD.WIDE R16, R2, UR6, R12 ;  /* 0x0000000602107c25 */ /* 0x000fc6000f8e020c */
[----:B0-----:R-:W-:-:S04]  /*0370*/  LEA R26, P1, R16, UR8, 0x3 ;  /* 0x00000008101a7c11 */ /* 0x001fc8000f8218ff */
[----:B------:R-:W-:Y:S02]  /*0380*/  LEA.HI.X R27, R16, UR9, R17, 0x3, P1 ;  /* 0x00000009101b7c11 */ /* 0x000fe400088f1c11 */
[----:B------:R-:W0:Y:S03]  /*0390*/  LDC.64 R16, c[0x0][0x3a0] ;  /* 0x0000e800ff107b82 */ /* 0x000e260000000a00 */
[----:B--2---:R1:W-:Y:S04]  /*03a0*/  STG.E desc[UR4][R26.64], R19 ;  /* 0x000000131a007986 */ /* 0x0043e8000c101904 */
[----:B------:R-:W2:Y:S01]  /*03b0*/  LDG.E R13, desc[UR4][R14.64+0x4] ;  /* 0x000004040e0d7981 */ /* 0x000ea2000c1e1900 */
[----:B------:R-:W-:-:S02]  /*03c0*/  IMAD R23, R2, UR6, R12 ;  /* 0x0000000602177c24 */ /* 0x000fc4000f8e020c */
[----:B------:R-:W-:Y:S02]  /*03d0*/  IMAD.U32 R2, R2, 0x10000, RZ ;  /* 0x0001000002027824 */ /* 0x000fe400078e00ff */
[C---:B0-----:R-:W-:Y:S01]  /*03e0*/  IMAD.WIDE R20, R23.reuse, 0x4, R16 ;  /* 0x0000000417147825 */ /* 0x041fe200078e0210 */
[----:B-1----:R-:W0:Y:S02]  /*03f0*/  LDC.64 R18, c[0x0][0x3a8] ;  /* 0x0000ea00ff127b82 */ /* 0x002e240000000a00 */
[----:B------:R-:W-:Y:S01]  /*0400*/  LOP3.LUT R2, R2, R12, RZ, 0xfc, !PT ;  /* 0x0000000c02027212 */ /* 0x000fe200078efcff */
[----:B--2---:R0:W-:Y:S04]  /*0410*/  STG.E desc[UR4][R26.64+0x4], R13 ;  /* 0x0000040d1a007986 */ /* 0x0041e8000c101904 */
[----:B-----5:R1:W-:Y:S01]  /*0420*/  STG.E desc[UR4][R20.64], R22 ;  /* 0x0000001614007986 */ /* 0x0203e2000c101904 */
[C---:B0-----:R-:W-:Y:S01]  /*0430*/  IMAD.WIDE R26, R23.reuse, 0x4, R18 ;  /* 0x00000004171a7825 */ /* 0x041fe200078e0212 */
[----:B-1----:R-:W0:Y:S04]  /*0440*/  LDC.64 R20, c[0x0][0x3b0] ;  /* 0x0000ec00ff147b82 */ /* 0x002e280000000a00 */
[----:B------:R-:W-:Y:S01]  /*0450*/  STG.E desc[UR4][R26.64], R0 ;  /* 0x000000001a007986 */ /* 0x000fe2000c101904 */
[----:B0-----:R-:W-:-:S05]  /*0460*/  IMAD.WIDE R22, R23, 0x4, R20 ;  /* 0x0000000417167825 */ /* 0x001fca00078e0214 */
[----:B------:R0:W-:Y:S02]  /*0470*/  STG.E desc[UR4][R22.64], R29 ;  /* 0x0000001d16007986 */ /* 0x0001e4000c101904 */
[----:B0-----:R-:W0:Y:S02]  /*0480*/  LDC.64 R22, c[0x0][0x3b8] ;  /* 0x0000ee00ff167b82 */ /* 0x001e240000000a00 */
[----:B0-----:R-:W-:-:S05]  /*0490*/  IMAD.WIDE R12, R28, 0x4, R22 ;  /* 0x000000041c0c7825 */ /* 0x001fca00078e0216 */
[----:B------:R0:W-:Y:S04]  /*04a0*/  STG.E desc[UR4][R12.64], R2 ;  /* 0x000000020c007986 */ /* 0x0001e8000c101904 */
[----:B------:R-:W2:Y:S04]  /*04b0*/  LDG.E R6, desc[UR4][R6.64+0x4] ;  /* 0x0000040406067981 */ /* 0x000ea8000c1e1900 */
[----:B------:R0:W5:Y:S01]  /*04c0*/  LDG.E R10, desc[UR4][R10.64+0x4] ;  /* 0x000004040a0a7981 */ /* 0x000162000c1e1900 */
[----:B--2---:R-:W-:Y:S02]  /*04d0*/  IABS R28, R6 ;  /* 0x00000006001c7213 */ /* 0x004fe40000000000 */
[----:B------:R-:W-:-:S02]  /*04e0*/  LOP3.LUT R25, R6, R25, RZ, 0x3c, !PT ;  /* 0x0000001906197212 */ /* 0x000fc400078e3cff */
[----:B------:R-:W-:Y:S02]  /*04f0*/  MOV R26, R28 ;  /* 0x0000001c001a7202 */ /* 0x000fe40000000f00 */
[----:B------:R-:W-:-:S03]  /*0500*/  ISETP.GE.AND P3, PT, R25, RZ, PT ;  /* 0x000000ff1900720c */ /* 0x000fc60003f66270 */
[----:B------:R-:W-:-:S04]  /*0510*/  IMAD.HI.U32 R24, R24, R26, RZ ;  /* 0x0000001a18187227 */ /* 0x000fc800078e00ff */
[----:B------:R-:W-:-:S04]  /*0520*/  IMAD.MOV R27, RZ, RZ, -R24 ;  /* 0x000000ffff1b7224 */ /* 0x000fc800078e0a18 */
[----:B------:R-:W-:-:S05]  /*0530*/  IMAD R22, R3, R27, R26 ;  /* 0x0000001b03167224 */ /* 0x000fca00078e021a */
[----:B------:R-:W-:-:S13]  /*0540*/  ISETP.GT.U32.AND P2, PT, R3, R22, PT ;  /* 0x000000160300720c */ /* 0x000fda0003f44070 */
[----:B------:R-:W-:Y:S01]  /*0550*/  @!P2 IADD3 R22, PT, PT, R22, -R3, RZ ;  /* 0x800000031616a210 */ /* 0x000fe20007ffe0ff */
[----:B------:R-:W-:-:S03]  /*0560*/  @!P2 VIADD R24, R24, 0x1 ;  /* 0x000000011818a836 */ /* 0x000fc60000000000 */
[----:B------:R-:W-:-:S13]  /*0570*/  ISETP.GE.U32.AND P1, PT, R22, R3, PT ;  /* 0x000000031600720c */ /* 0x000fda0003f26070 */
[----:B------:R-:W-:-:S05]  /*0580*/  @P1 IADD3 R24, PT, PT, R24, 0x1, RZ ;  /* 0x0000000118181810 */ /* 0x000fca0007ffe0ff */
[----:B------:R-:W-:-:S05]  /*0590*/  @!P3 IMAD.MOV R24, RZ, RZ, -R24 ;  /* 0x000000ffff18b224 */ /* 0x000fca00078e0a18 */
[----:B------:R-:W-:-:S05]  /*05a0*/  SEL R7, R5, R24, !P0 ;  /* 0x0000001805077207 */ /* 0x000fca0004000000 */
[----:B------:R-:W-:-:S05]  /*05b0*/  IMAD.WIDE R8, R7, 0x4, R8 ;  /* 0x0000000407087825 */ /* 0x000fca00078e0208 */
[----:B------:R-:W2:Y:S02]  /*05c0*/  ATOMG.E.ADD.STRONG.GPU PT, R4, desc[UR4][R8.64], R4 ;  /* 0x80000004080479a8 */ /* 0x000ea400081ef104 */
[----:B--2---:R-:W-:-:S13]  /*05d0*/  ISETP.GE.AND P0, PT, R4, UR6, PT ;  /* 0x0000000604007c0c */ /* 0x004fda000bf06270 */
[----:B0-----:R-:W-:Y:S05]  /*05e0*/  @P0 EXIT ;  /* 0x000000000000094d */ /* 0x001fea0003800000 */
[----:B------:R-:W2:Y:S01]  /*05f0*/  LDG.E R11, desc[UR4][R14.64] ;  /* 0x000000040e0b7981 */ /* 0x000ea2000c1e1900 */
[----:B------:R-:W-:-:S03]  /*0600*/  SHF.R.S32.HI R5, RZ, 0x1f, R4 ;  /* 0x0000001fff057819 */ /* 0x000fc60000011404 */
[----:B------:R-:W-:-:S03]  /*0610*/  IMAD.WIDE R8, R7, UR6, R4 ;  /* 0x0000000607087c25 */ /* 0x000fc6000f8e0204 */
[----:B------:R-:W-:-:S04]  /*0620*/  LEA R2, P0, R8, UR8, 0x3 ;  /* 0x0000000808027c11 */ /* 0x000fc8000f8018ff */
[----:B------:R-:W-:-:S05]  /*0630*/  LEA.HI.X R3, R8, UR9, R9, 0x3, P0 ;  /* 0x0000000908037c11 */ /* 0x000fca00080f1c09 */
[----:B--2---:R-:W-:Y:S04]  /*0640*/  STG.E desc[UR4][R2.64], R11 ;  /* 0x0000000b02007986 */ /* 0x004fe8000c101904 */
[----:B------:R-:W2:Y:S01]  /*0650*/  LDG.E R5, desc[UR4][R14.64+0x4] ;  /* 0x000004040e057981 */ /* 0x000ea2000c1e1900 */
[C---:B------:R-:W-:Y:S01]  /*0660*/  IMAD R9, R7.reuse, UR6, R4 ;  /* 0x0000000607097c24 */ /* 0x040fe2000f8e0204 */
[----:B------:R-:W-:-:S03]  /*0670*/  SHF.L.U32 R7, R7, 0x10, RZ ;  /* 0x0000001007077819 */ /* 0x000fc600000006ff */
[----:B------:R-:W-:Y:S01]  /*0680*/  IMAD.WIDE R16, R9, 0x4, R16 ;  /* 0x0000000409107825 */ /* 0x000fe200078e0210 */
[----:B------:R-:W-:-:S03]  /*0690*/  LOP3.LUT R7, R7, R4, RZ, 0xfc, !PT ;  /* 0x0000000407077212 */ /* 0x000fc600078efcff */
[----:B------:R-:W-:-:S04]  /*06a0*/  IMAD.WIDE R18, R9, 0x4, R18 ;  /* 0x0000000409127825 */ /* 0x000fc800078e0212 */
[----:B------:R-:W-:Y:S01]  /*06b0*/  IMAD.WIDE R20, R9, 0x4, R20 ;  /* 0x0000000409147825 */ /* 0x000fe200078e0214 */
[----:B--2---:R-:W-:Y:S04]  /*06c0*/  STG.E desc[UR4][R2.64+0x4], R5 ;  /* 0x0000040502007986 */ /* 0x004fe8000c101904 */
[----:B-----5:R-:W-:Y:S04]  /*06d0*/  STG.E desc[UR4][R16.64], R10 ;  /* 0x0000000a10007986 */ /* 0x020fe8000c101904 */
[----:B------:R-:W-:Y:S04]  /*06e0*/  STG.E desc[UR4][R18.64], R0 ;  /* 0x0000000012007986 */ /* 0x000fe8000c101904 */
[----:B------:R-:W-:Y:S04]  /*06f0*/  STG.E desc[UR4][R20.64], R6 ;  /* 0x0000000614007986 */ /* 0x000fe8000c101904 */
[----:B------:R-:W-:Y:S01]  /*0700*/  STG.E desc[UR4][R12.64+0x4], R7 ;  /* 0x000004070c007986 */ /* 0x000fe2000c101904 */
[----:B------:R-:W-:Y:S05]  /*0710*/  EXIT ;  /* 0x000000000000794d */ /* 0x000fea0003800000 */
.L_x_41:
        /* <DEDUP_REMOVED lines=14> */
.L_x_125:


//--------------------- .text._Z19softmax_topk_kernelPKfPiPfi --------------------------
	.section	.text._Z19softmax_topk_kernelPKfPiPfi,"ax",@progbits
	.align	128
        .global         _Z19softmax_topk_kernelPKfPiPfi
        .type           _Z19softmax_topk_kernelPKfPiPfi,@function
        .size           _Z19softmax_topk_kernelPKfPiPfi,(.L_x_121 - _Z19softmax_topk_kernelPKfPiPfi)
        .other          _Z19softmax_topk_kernelPKfPiPfi,@"STO_CUDA_ENTRY STV_DEFAULT"
_Z19softmax_topk_kernelPKfPiPfi:
.text._Z19softmax_topk_kernelPKfPiPfi:
        /* <DEDUP_REMOVED lines=10> */
[----:B------:R-:W-:-:S04]  /*00a0*/  IMAD.SHL.U32 R5, R20, 0x10, RZ ;  /* 0x0000001014057824 */ /* 0x000fc800078e00ff */
[----:B0-----:R-:W-:-:S05]  /*00b0*/  IMAD.WIDE R2, R5, 0x4, R2 ;  /* 0x0000000405027825 */ /* 0x001fca00078e0202 */
[----:B-1----:R-:W2:Y:S04]  /*00c0*/  LDG.E R7, desc[UR4][R2.64] ;  /* 0x0000000402077981 */ /* 0x002ea8000c1e1900 */
[----:B------:R-:W2:Y:S04]  /*00d0*/  LDG.E R15, desc[UR4][R2.64+0x4] ;  /* 0x00000404020f7981 */ /* 0x000ea8000c1e1900 */
[----:B------:R-:W3:Y:S04]  /*00e0*/  LDG.E R23, desc[UR4][R2.64+0x8] ;  /* 0x0000080402177981 */ /* 0x000ee8000c1e1900 */
[----:B------:R-:W4:Y:S04]  /*00f0*/  LDG.E R12, desc[UR4][R2.64+0xc] ;  /* 0x00000c04020c7981 */ /* 0x000f28000c1e1900 */
[----:B------:R-:W5:Y:S04]  /*0100*/  LDG.E R18, desc[UR4][R2.64+0x10] ;  /* 0x0000100402127981 */ /* 0x000f68000c1e1900 */
        /* <DEDUP_REMOVED lines=10> */
[----:B------:R0:W5:Y:S01]  /*01b0*/  LDG.E R8, desc[UR4][R2.64+0x3c] ;  /* 0x00003c0402087981 */ /* 0x000162000c1e1900 */
[----:B------:R-:W-:Y:S01]  /*01c0*/  BSSY.RECONVERGENT B2, `(.L_x_42) ;  /* 0x00000cc000027945 */ /* 0x000fe20003800200 */
[----:B0-----:R-:W-:Y:S01]  /*01d0*/  IMAD.MOV.U32 R3, RZ, RZ, 0x3bbb989d ;  /* 0x3bbb989dff037424 */ /* 0x001fe200078e00ff */
[----:B--2---:R-:W-:-:S04]  /*01e0*/  FSETP.GT.AND P0, PT, R7, R15, PT ;  /* 0x0000000f0700720b */ /* 0x004fc80003f04000 */
[----:B------:R-:W-:-:S04]  /*01f0*/  FSEL R5, R7, R15, P0 ;  /* 0x0000000f07057208 */ /* 0x000fc80000000000 */
[----:B---3--:R-:W-:-:S04]  /*0200*/  FSETP.GT.AND P0, PT, R5, R23, PT ;  /* 0x000000170500720b */ /* 0x008fc80003f04000 */
[----:B------:R-:W-:-:S04]  /*0210*/  FSEL R5, R5, R23, P0 ;  /* 0x0000001705057208 */ /* 0x000fc80000000000 */
[----:B----4-:R-:W-:-:S04]  /*0220*/  FSETP.GT.AND P0, PT, R5, R12, PT ;  /* 0x0000000c0500720b */ /* 0x010fc80003f04000 */
[----:B------:R-:W-:-:S04]  /*0230*/  FSEL R5, R5, R12, P0 ;  /* 0x0000000c05057208 */ /* 0x000fc80000000000 */
[----:B-----5:R-:W-:-:S04]  /*0240*/  FSETP.GT.AND P0, PT, R5, R18, PT ;  /* 0x000000120500720b */ /* 0x020fc80003f04000 */
[----:B------:R-:W-:-:S04]  /*0250*/  FSEL R5, R5, R18, P0 ;  /* 0x0000001205057208 */ /* 0x000fc80000000000 */
[----:B------:R-:W-:-:S04]  /*0260*/  FSETP.GT.AND P0, PT, R5, R16, PT ;  /* 0x000000100500720b */ /* 0x000fc80003f04000 */
        /* <DEDUP_REMOVED lines=20> */
[----:B------:R-:W-:Y:S01]  /*03b0*/  FSEL R13, R5, R8, P0 ;  /* 0x00000008050d7208 */ /* 0x000fe20000000000 */
[----:B------:R-:W-:-:S04]  /*03c0*/  IMAD.MOV.U32 R5, RZ, RZ, 0x437c0000 ;  /* 0x437c0000ff057424 */ /* 0x000fc800078e00ff */
[--C-:B------:R-:W-:Y:S01]  /*03d0*/  FADD R2, R7, -R13.reuse ;  /* 0x8000000d07027221 */ /* 0x100fe20000000000 */
[--C-:B------:R-:W-:Y:S01]  /*03e0*/  FADD R15, R15, -R13.reuse ;  /* 0x8000000d0f0f7221 */ /* 0x100fe20000000000 */
[--C-:B------:R-:W-:Y:S01]  /*03f0*/  FADD R23, R23, -R13.reuse ;  /* 0x8000000d17177221 */ /* 0x100fe20000000000 */
[--C-:B------:R-:W-:Y:S01]  /*0400*/  FADD R12, R12, -R13.reuse ;  /* 0x8000000d0c0c7221 */ /* 0x100fe20000000000 */
[-C--:B------:R-:W-:Y:S01]  /*0410*/  FFMA.SAT R11, R2, R3.reuse, 0.5 ;  /* 0x3f000000020b7423 */ /* 0x080fe20000002003 */
[-C--:B------:R-:W-:Y:S01]  /*0420*/  FFMA.SAT R9, R15, R3.reuse, 0.5 ;  /* 0x3f0000000f097423 */ /* 0x080fe20000002003 */
[-C--:B------:R-:W-:Y:S01]  /*0430*/  FFMA.SAT R17, R23, R3.reuse, 0.5 ;  /* 0x3f00000017117423 */ /* 0x080fe20000002003 */
[----:B------:R-:W-:Y:S01]  /*0440*/  FFMA.SAT R21, R12, R3, 0.5 ;  /* 0x3f0000000c157423 */ /* 0x000fe20000002003 */
[-C--:B------:R-:W-:Y:S01]  /*0450*/  FFMA.RM R11, R11, R5.reuse, 12582913 ;  /* 0x4b4000010b0b7423 */ /* 0x080fe20000004005 */
[-C--:B------:R-:W-:Y:S01]  /*0460*/  FFMA.RM R9, R9, R5.reuse, 12582913 ;  /* 0x4b40000109097423 */ /* 0x080fe20000004005 */
[--C-:B------:R-:W-:Y:S01]  /*0470*/  FADD R18, R18, -R13.reuse ;  /* 0x8000000d12127221 */ /* 0x100fe20000000000 */
[--C-:B------:R-:W-:Y:S01]  /*0480*/  FADD R16, R16, -R13.reuse ;  /* 0x8000000d10107221 */ /* 0x100fe20000000000 */
[----:B------:R-:W-:Y:S01]  /*0490*/  FADD R7, R11, -12583039 ;  /* 0xcb40007f0b077421 */ /* 0x000fe20000000000 */
[--C-:B------:R-:W-:Y:S01]  /*04a0*/  FADD R24, R24, -R13.reuse ;  /* 0x8000000d18187221 */ /* 0x100fe20000000000 */
[--C-:B------:R-:W-:Y:S01]  /*04b0*/  FADD R28, R28, -R13.reuse ;  /* 0x8000000d1c1c7221 */ /* 0x100fe20000000000 */
[----:B------:R-:W-:Y:S01]  /*04c0*/  FADD R14, R14, -R13 ;  /* 0x8000000d0e0e7221 */ /* 0x000fe20000000000 */
[----:B------:R-:W-:Y:S01]  /*04d0*/  FFMA R19, R2, 1.4426950216293334961, -R7 ;  /* 0x3fb8aa3b02137823 */ /* 0x000fe20000000807 */
[-C--:B------:R-:W-:Y:S01]  /*04e0*/  FFMA.RM R7, R17, R5.reuse, 12582913 ;  /* 0x4b40000111077423 */ /* 0x080fe20000004005 */
[--C-:B------:R-:W-:Y:S01]  /*04f0*/  FADD R0, R0, -R13.reuse ;  /* 0x8000000d00007221 */ /* 0x100fe20000000000 */
[----:B------:R-:W-:Y:S01]  /*0500*/  FADD R26, R26, -R13 ;  /* 0x8000000d1a1a7221 */ /* 0x000fe20000000000 */
[----:B------:R-:W-:Y:S01]  /*0510*/  FFMA R19, R2, 1.925963033500011079e-08, R19 ;  /* 0x32a5706002137823 */ /* 0x000fe20000000013 */
[----:B------:R-:W-:Y:S01]  /*0520*/  FADD R2, R9, -12583039 ;  /* 0xcb40007f09027421 */ /* 0x000fe20000000000 */
[--C-:B------:R-:W-:Y:S01]  /*0530*/  FADD R22, R22, -R13.reuse ;  /* 0x8000000d16167221 */ /* 0x100fe20000000000 */
[--C-:B------:R-:W-:Y:S01]  /*0540*/  FADD R10, R10, -R13.reuse ;  /* 0x8000000d0a0a7221 */ /* 0x100fe20000000000 */
[--C-:B------:R-:W-:Y:S01]  /*0550*/  FADD R4, R4, -R13.reuse ;  /* 0x8000000d04047221 */ /* 0x100fe20000000000 */
[--C-:B------:R-:W-:Y:S01]  /*0560*/  FADD R6, R6, -R13.reuse ;  /* 0x8000000d06067221 */ /* 0x100fe20000000000 */
[----:B------:R-:W-:Y:S01]  /*0570*/  FADD R8, R8, -R13 ;  /* 0x8000000d08087221 */ /* 0x000fe20000000000 */
[----:B------:R-:W-:Y:S01]  /*0580*/  FADD R17, R7, -12583039 ;  /* 0xcb40007f07117421 */ /* 0x000fe20000000000 */
[----:B------:R-:W-:Y:S01]  /*0590*/  FFMA R13, R15, 1.4426950216293334961, -R2 ;  /* 0x3fb8aa3b0f0d7823 */ /* 0x000fe20000000802 */
[----:B------:R-:W-:Y:S01]  /*05a0*/  FFMA.RM R2, R21, R5, 12582913 ;  /* 0x4b40000115027423 */ /* 0x000fe20000004005 */
[----:B------:R-:W-:Y:S01]  /*05b0*/  FFMA.SAT R21, R18, R3, 0.5 ;  /* 0x3f00000012157423 */ /* 0x000fe20000002003 */
[----:B------:R-:W-:Y:S01]  /*05c0*/  FFMA R17, R23, 1.4426950216293334961, -R17 ;  /* 0x3fb8aa3b17117823 */ /* 0x000fe20000000811 */
[----:B------:R-:W-:Y:S01]  /*05d0*/  FFMA R15, R15, 1.925963033500011079e-08, R13 ;  /* 0x32a570600f0f7823 */ /* 0x000fe2000000000d */
[----:B------:R-:W-:Y:S01]  /*05e0*/  FADD R13, R2, -12583039 ;  /* 0xcb40007f020d7421 */ /* 0x000fe20000000000 */
[----:B------:R-:W0:Y:S01]  /*05f0*/  MUFU.EX2 R19, R19 ;  /* 0x0000001300137308 */ /* 0x000e220000000800 */
[----:B------:R-:W-:Y:S01]  /*0600*/  FFMA R23, R23, 1.925963033500011079e-08, R17 ;  /* 0x32a5706017177823 */ /* 0x000fe20000000011 */
[----:B------:R-:W-:Y:S01]  /*0610*/  SHF.L.U32 R7, R7, 0x17, RZ ;  /* 0x0000001707077819 */ /* 0x000fe200000006ff */
[----:B------:R-:W-:Y:S01]  /*0620*/  FFMA R17, R12, 1.4426950216293334961, -R13 ;  /* 0x3fb8aa3b0c117823 */ /* 0x000fe2000000080d */
[----:B------:R-:W-:-:S03]  /*0630*/  FFMA.RM R13, R21, R5, 12582913 ;  /* 0x4b400001150d7423 */ /* 0x000fc60000004005 */
[----:B------:R-:W-:Y:S01]  /*0640*/  FFMA R17, R12, 1.925963033500011079e-08, R17 ;  /* 0x32a570600c117823 */ /* 0x000fe20000000011 */
[----:B------:R-:W-:Y:S01]  /*0650*/  FFMA.SAT R12, R16, R3, 0.5 ;  /* 0x3f000000100c7423 */ /* 0x000fe20000002003 */
[----:B------:R-:W-:Y:S01]  /*0660*/  FADD R21, R13, -12583039 ;  /* 0xcb40007f0d157421 */ /* 0x000fe20000000000 */
[----:B------:R-:W1:Y:S02]  /*0670*/  MUFU.EX2 R15, R15 ;  /* 0x0000000f000f7308 */ /* 0x000e640000000800 */
[----:B------:R-:W-:Y:S01]  /*0680*/  FFMA.RM R12, R12, R5, 12582913 ;  /* 0x4b4000010c0c7423 */ /* 0x000fe20000004005 */
[----:B------:R-:W-:-:S03]  /*0690*/  FFMA R21, R18, 1.4426950216293334961, -R21 ;  /* 0x3fb8aa3b12157823 */ /* 0x000fc60000000815 */
[----:B------:R-:W-:Y:S01]  /*06a0*/  FADD R25, R12, -12583039 ;  /* 0xcb40007f0c197421 */ /* 0x000fe20000000000 */
[----:B------:R-:W-:Y:S01]  /*06b0*/  FFMA R21, R18, 1.925963033500011079e-08, R21 ;  /* 0x32a5706012157823 */ /* 0x000fe20000000015 */
[----:B------:R-:W-:Y:S01]  /*06c0*/  IMAD.SHL.U32 R18, R11, 0x800000, RZ ;  /* 0x008000000b127824 */ /* 0x000fe200078e00ff */
[----:B------:R-:W2:Y:S01]  /*06d0*/  MUFU.EX2 R23, R23 ;  /* 0x0000001700177308 */ /* 0x000ea20000000800 */
[----:B------:R-:W-:Y:S01]  /*06e0*/  FFMA R25, R16, 1.4426950216293334961, -R25 ;  /* 0x3fb8aa3b10197823 */ /* 0x000fe20000000819 */
[----:B------:R-:W-:Y:S02]  /*06f0*/  IMAD.SHL.U32 R12, R12, 0x800000, RZ ;  /* 0x008000000c0c7824 */ /* 0x000fe400078e00ff */
[----:B0-----:R-:W-:Y:S01]  /*0700*/  FMUL R29, R18, R19 ;  /* 0x00000013121d7220 */ /* 0x001fe20000400000 */
[-C--:B------:R-:W-:Y:S01]  /*0710*/  FFMA.SAT R18, R28, R3.reuse, 0.5 ;  /* 0x3f0000001c127423 */ /* 0x080fe20000002003 */
[----:B------:R-:W-:Y:S01]  /*0720*/  FFMA R25, R16, 1.925963033500011079e-08, R25 ;  /* 0x32a5706010197823 */ /* 0x000fe20000000019 */
[----:B------:R-:W-:-:S02]  /*0730*/  FFMA.SAT R16, R24, R3, 0.5 ;  /* 0x3f00000018107423 */ /* 0x000fc40000002003 */
[-C--:B------:R-:W-:Y:S01]  /*0740*/  FFMA.RM R18, R18, R5.reuse, 12582913 ;  /* 0x4b40000112127423 */ /* 0x080fe20000004005 */
[----:B------:R-:W-:Y:S01]  /*0750*/  MUFU.EX2 R17, R17 ;  /* 0x0000001100117308 */ /* 0x000fe20000000800 */
[----:B------:R-:W-:Y:S01]  /*0760*/  FFMA.RM R11, R16, R5, 12582913 ;  /* 0x4b400001100b7423 */ /* 0x000fe20000004005 */
[----:B------:R-:W-:Y:S02]  /*0770*/  IMAD.SHL.U32 R16, R9, 0x800000, RZ ;  /* 0x0080000009107824 */ /* 0x000fe400078e00ff */
[----:B------:R-:W-:Y:S01]  /*0780*/  FADD R9, R18, -12583039 ;  /* 0xcb40007f12097421 */ /* 0x000fe20000000000 */
[----:B------:R-:W-:Y:S01]  /*0790*/  FADD R19, R11, -12583039 ;  /* 0xcb40007f0b137421 */ /* 0x000fe20000000000 */
[----:B-1----:R-:W-:Y:S02]  /*07a0*/  FMUL R16, R16, R15 ;  /* 0x0000000f10107220 */ /* 0x002fe40000400000 */
[----:B------:R-:W-:Y:S01]  /*07b0*/  FFMA R9, R28, 1.4426950216293334961, -R9 ;  /* 0x3fb8aa3b1c097823 */ /* 0x000fe20000000809 */
[----:B--2---:R-:W-:Y:S01]  /*07c0*/  FMUL R15, R7, R23 ;  /* 0x00000017070f7220 */ /* 0x004fe20000400000 */
[----:B------:R-:W-:Y:S01]  /*07d0*/  FFMA R19, R24, 1.4426950216293334961, -R19 ;  /* 0x3fb8aa3b18137823 */ /* 0x000fe20000000813 */
[----:B------:R-:W-:Y:S01]  /*07e0*/  MUFU.EX2 R21, R21 ;  /* 0x0000001500157308 */ /* 0x000fe20000000800 */
[----:B------:R-:W-:-:S02]  /*07f0*/  IMAD.SHL.U32 R11, R11, 0x800000, RZ ;  /* 0x008000000b0b7824 */ /* 0x000fc400078e00ff */
[----:B------:R-:W-:Y:S01]  /*0800*/  FFMA R24, R24, 1.925963033500011079e-08, R19 ;  /* 0x32a5706018187823 */ /* 0x000fe20000000013 */
[----:B------:R-:W-:Y:S01]  /*0810*/  FFMA R19, R28, 1.925963033500011079e-08, R9 ;  /* 0x32a570601c137823 */ /* 0x000fe20000000009 */
[----:B------:R-:W-:-:S03]  /*0820*/  FFMA.SAT R28, R14, R3, 0.5 ;  /* 0x3f0000000e1c7423 */ /* 0x000fc60000002003 */
[----:B------:R-:W0:Y:S01]  /*0830*/  MUFU.EX2 R25, R25 ;  /* 0x0000001900197308 */ /* 0x000e220000000800 */
[----:B------:R-:W-:Y:S01]  /*0840*/  FFMA.RM R7, R28, R5, 12582913 ;  /* 0x4b4000011c077423 */ /* 0x000fe20000004005 */
[----:B------:R-:W-:-:S03]  /*0850*/  FFMA.SAT R28, R0, R3, 0.5 ;  /* 0x3f000000001c7423 */ /* 0x000fc60000002003 */
[----:B------:R-:W-:-:S03]  /*0860*/  FADD R9, R7, -12583039 ;  /* 0xcb40007f07097421 */ /* 0x000fc60000000000 */
[----:B------:R-:W1:Y:S01]  /*0870*/  MUFU.EX2 R24, R24 ;  /* 0x0000001800187308 */ /* 0x000e620000000800 */
[----:B------:R-:W-:-:S04]  /*0880*/  FFMA R9, R14, 1.4426950216293334961, -R9 ;  /* 0x3fb8aa3b0e097823 */ /* 0x000fc80000000809 */
[----:B------:R-:W-:Y:S01]  /*0890*/  FFMA R9, R14, 1.925963033500011079e-08, R9 ;  /* 0x32a570600e097823 */ /* 0x000fe20000000009 */
[----:B------:R-:W-:Y:S02]  /*08a0*/  IMAD.SHL.U32 R14, R2, 0x800000, RZ ;  /* 0x00800000020e7824 */ /* 0x000fe400078e00ff */
[----:B------:R-:W-:Y:S01]  /*08b0*/  FFMA.RM R2, R28, R5, 12582913 ;  /* 0x4b4000011c027423 */ /* 0x000fe20000004005 */
[----:B------:R-:W-:Y:S02]  /*08c0*/  IMAD.SHL.U32 R28, R13, 0x800000, RZ ;  /* 0x008000000d1c7824 */ /* 0x000fe400078e00ff */
[----:B0-----:R-:W-:Y:S01]  /*08d0*/  FMUL R12, R12, R25 ;  /* 0x000000190c0c7220 */ /* 0x001fe20000400000 */
[----:B------:R-:W-:Y:S01]  /*08e0*/  FMUL R14, R14, R17 ;  /* 0x000000110e0e7220 */ /* 0x000fe20000400000 */
[----:B------:R-:W-:Y:S01]  /*08f0*/  FADD R23, R2, -12583039 ;  /* 0xcb40007f02177421 */ /* 0x000fe20000000000 */
[----:B------:R-:W-:Y:S01]  /*0900*/  FMUL R13, R28, R21 ;  /* 0x000000151c0d7220 */ /* 0x000fe20000400000 */
[----:B------:R-:W0:Y:S01]  /*0910*/  MUFU.EX2 R19, R19 ;  /* 0x0000001300137308 */ /* 0x000e220000000800 */
[----:B------:R-:W-:Y:S01]  /*0920*/  FFMA.SAT R28, R8, R3, 0.5 ;  /* 0x3f000000081c7423 */ /* 0x000fe20000002003 */
[----:B------:R-:W-:Y:S01]  /*0930*/  FFMA R17, R0, 1.4426950216293334961, -R23 ;  /* 0x3fb8aa3b00117823 */ /* 0x000fe20000000817 */
[----:B------:R-:W-:-:S02]  /*0940*/  IMAD.SHL.U32 R2, R2, 0x800000, RZ ;  /* 0x0080000002027824 */ /* 0x000fc400078e00ff */
[----:B-1----:R-:W-:Y:S01]  /*0950*/  FMUL R11, R11, R24 ;  /* 0x000000180b0b7220 */ /* 0x002fe20000400000 */
[----:B------:R-:W-:Y:S01]  /*0960*/  FFMA R17, R0, 1.925963033500011079e-08, R17 ;  /* 0x32a5706000117823 */ /* 0x000fe20000000011 */
[----:B------:R-:W-:Y:S01]  /*0970*/  FFMA.SAT R0, R26, R3, 0.5 ;  /* 0x3f0000001a007423 */ /* 0x000fe20000002003 */
[----:B------:R-:W1:Y:S03]  /*0980*/  MUFU.EX2 R9, R9 ;  /* 0x0000000900097308 */ /* 0x000e660000000800 */
[----:B------:R-:W-:-:S04]  /*0990*/  FFMA.RM R0, R0, R5, 12582913 ;  /* 0x4b40000100007423 */ /* 0x000fc80000004005 */
[C---:B------:R-:W-:Y:S01]  /*09a0*/  FADD R21, R0.reuse, -12583039 ;  /* 0xcb40007f00157421 */ /* 0x040fe20000000000 */
[----:B------:R-:W-:Y:S01]  /*09b0*/  MUFU.EX2 R17, R17 ;  /* 0x0000001100117308 */ /* 0x000fe20000000800 */
[----:B------:R-:W-:Y:S02]  /*09c0*/  IMAD.SHL.U32 R0, R0, 0x800000, RZ ;  /* 0x0080000000007824 */ /* 0x000fe400078e00ff */
[----:B------:R-:W-:-:S04]  /*09d0*/  FFMA R21, R26, 1.4426950216293334961, -R21 ;  /* 0x3fb8aa3b1a157823 */ /* 0x000fc80000000815 */
[----:B------:R-:W-:Y:S01]  /*09e0*/  FFMA R23, R26, 1.925963033500011079e-08, R21 ;  /* 0x32a570601a177823 */ /* 0x000fe20000000015 */
[----:B------:R-:W-:-:S04]  /*09f0*/  FFMA.SAT R26, R22, R3, 0.5 ;  /* 0x3f000000161a7423 */ /* 0x000fc80000002003 */
[----:B------:R-:W-:Y:S01]  /*0a00*/  FFMA.RM R21, R26, R5, 12582913 ;  /* 0x4b4000011a157423 */ /* 0x000fe20000004005 */
[----:B------:R-:W-:Y:S01]  /*0a10*/  FFMA.SAT R26, R4, R3, 0.5 ;  /* 0x3f000000041a7423 */ /* 0x000fe20000002003 */
[----:B------:R-:W-:Y:S02]  /*0a20*/  MUFU.EX2 R23, R23 ;  /* 0x0000001700177308 */ /* 0x000fe40000000800 */
[C---:B------:R-:W-:Y:S01]  /*0a30*/  FADD R27, R21.reuse, -12583039 ;  /* 0xcb40007f151b7421 */ /* 0x040fe20000000000 */
[----:B------:R-:W-:-:S03]  /*0a40*/  IMAD.SHL.U32 R21, R21, 0x800000, RZ ;  /* 0x0080000015157824 */ /* 0x000fc600078e00ff */
[----:B------:R-:W-:-:S04]  /*0a50*/  FFMA R25, R22, 1.4426950216293334961, -R27 ;  /* 0x3fb8aa3b16197823 */ /* 0x000fc8000000081b */
[----:B------:R-:W-:Y:S01]  /*0a60*/  FFMA R25, R22, 1.925963033500011079e-08, R25 ;  /* 0x32a5706016197823 */ /* 0x000fe20000000019 */
[----:B------:R-:W-:-:S04]  /*0a70*/  FFMA.SAT R22, R10, R3, 0.5 ;  /* 0x3f0000000a167423 */ /* 0x000fc80000002003 */
[----:B------:R-:W-:-:S04]  /*0a80*/  FFMA.RM R22, R22, R5, 12582913 ;  /* 0x4b40000116167423 */ /* 0x000fc80000004005 */
[C---:B------:R-:W-:Y:S01]  /*0a90*/  FADD R27, R22.reuse, -12583039 ;  /* 0xcb40007f161b7421 */ /* 0x040fe20000000000 */
[----:B------:R-:W-:-:S03]  /*0aa0*/  IMAD.SHL.U32 R22, R22, 0x800000, RZ ;  /* 0x0080000016167824 */ /* 0x000fc600078e00ff */
[----:B------:R-:W-:-:S04]  /*0ab0*/  FFMA R27, R10, 1.4426950216293334961, -R27 ;  /* 0x3fb8aa3b0a1b7823 */ /* 0x000fc8000000081b */
[----:B------:R-:W-:Y:S01]  /*0ac0*/  FFMA R24, R10, 1.925963033500011079e-08, R27 ;  /* 0x32a570600a187823 */ /* 0x000fe2000000001b */
[----:B------:R-:W-:Y:S02]  /*0ad0*/  IMAD.SHL.U32 R10, R18, 0x800000, RZ ;  /* 0x00800000120a7824 */ /* 0x000fe400078e00ff */
[----:B------:R-:W-:Y:S02]  /*0ae0*/  FFMA.RM R18, R26, R5, 12582913 ;  /* 0x4b4000011a127423 */ /* 0x000fe40000004005 */
[----:B0-----:R-:W-:Y:S02]  /*0af0*/  FMUL R10, R10, R19 ;  /* 0x000000130a0a7220 */ /* 0x001fe40000400000 */
[----:B------:R-:W-:-:S04]  /*0b00*/  FADD R27, R18, -12583039 ;  /* 0xcb40007f121b7421 */ /* 0x000fc80000000000 */
[----:B------:R-:W-:-:S04]  /*0b10*/  FFMA R27, R4, 1.4426950216293334961, -R27 ;  /* 0x3fb8aa3b041b7823 */ /* 0x000fc8000000081b */
[----:B------:R-:W-:Y:S01]  /*0b20*/  FFMA R26, R4, 1.925963033500011079e-08, R27 ;  /* 0x32a57060041a7823 */ /* 0x000fe2000000001b */
[----:B------:R-:W-:-:S04]  /*0b30*/  FFMA.SAT R4, R6, R3, 0.5 ;  /* 0x3f00000006047423 */ /* 0x000fc80000002003 */
[-C--:B------:R-:W-:Y:S01]  /*0b40*/  FFMA.RM R3, R4, R5.reuse, 12582913 ;  /* 0x4b40000104037423 */ /* 0x080fe20000004005 */
[----:B------:R-:W-:Y:S01]  /*0b50*/  FFMA.RM R4, R28, R5, 12582913 ;  /* 0x4b4000011c047423 */ /* 0x000fe20000004005 */
[----:B------:R-:W-:Y:S01]  /*0b60*/  SHF.L.U32 R28, R7, 0x17, RZ ;  /* 0x00000017071c7819 */ /* 0x000fe200000006ff */
[----:B------:R-:W-:Y:S01]  /*0b70*/  MUFU.EX2 R26, R26 ;  /* 0x0000001a001a7308 */ /* 0x000fe20000000800 */
[----:B------:R-:W-:-:S03]  /*0b80*/  FADD R5, R3, -12583039 ;  /* 0xcb40007f03057421 */ /* 0x000fc60000000000 */
[----:B-1----:R-:W-:Y:S01]  /*0b90*/  FMUL R9, R28, R9 ;  /* 0x000000091c097220 */ /* 0x002fe20000400000 */
[----:B------:R-:W-:-:S04]  /*0ba0*/  FFMA R5, R6, 1.4426950216293334961, -R5 ;  /* 0x3fb8aa3b06057823 */ /* 0x000fc80000000805 */
[----:B------:R-:W-:Y:S01]  /*0bb0*/  FFMA R19, R6, 1.925963033500011079e-08, R5 ;  /* 0x32a5706006137823 */ /* 0x000fe20000000005 */
[----:B------:R-:W-:Y:S01]  /*0bc0*/  FADD R5, R4, -12583039 ;  /* 0xcb40007f04057421 */ /* 0x000fe20000000000 */
[----:B------:R-:W0:Y:S03]  /*0bd0*/  MUFU.EX2 R6, R25 ;  /* 0x0000001900067308 */ /* 0x000e260000000800 */
[----:B------:R-:W-:-:S04]  /*0be0*/  FFMA R5, R8, 1.4426950216293334961, -R5 ;  /* 0x3fb8aa3b08057823 */ /* 0x000fc80000000805 */
[----:B------:R-:W-:Y:S01]  /*0bf0*/  FFMA R27, R8, 1.925963033500011079e-08, R5 ;  /* 0x32a57060081b7823 */ /* 0x000fe20000000005 */
[----:B------:R-:W-:-:S04]  /*0c00*/  FADD R5, RZ, R29 ;  /* 0x0000001dff057221 */ /* 0x000fc80000000000 */
[----:B------:R-:W-:-:S04]  /*0c10*/  FADD R8, R5, R16 ;  /* 0x0000001005087221 */ /* 0x000fc80000000000 */
[----:B------:R-:W-:Y:S01]  /*0c20*/  FADD R5, R8, R15 ;  /* 0x0000000f08057221 */ /* 0x000fe20000000000 */
[----:B0-----:R-:W-:Y:S01]  /*0c30*/  FMUL R6, R21, R6 ;  /* 0x0000000615067220 */ /* 0x001fe20000400000 */
[----:B------:R-:W-:Y:S02]  /*0c40*/  IMAD.SHL.U32 R21, R18, 0x800000, RZ ;  /* 0x0080000012157824 */ /* 0x000fe400078e00ff */
[----:B------:R-:W-:Y:S02]  /*0c50*/  FADD R8, R5, R14 ;  /* 0x0000000e05087221 */ /* 0x000fe40000000000 */
[----:B------:R-:W0:Y:S02]  /*0c60*/  MUFU.EX2 R5, R24 ;  /* 0x0000001800057308 */ /* 0x000e240000000800 */
[----:B------:R-:W-:-:S04]  /*0c70*/  FADD R7, R8, R13 ;  /* 0x0000000d08077221 */ /* 0x000fc80000000000 */
[----:B------:R-:W-:-:S04]  /*0c80*/  FADD R8, R7, R12 ;  /* 0x0000000c07087221 */ /* 0x000fc80000000000 */
[----:B------:R-:W-:Y:S01]  /*0c90*/  FADD R7, R8, R11 ;  /* 0x0000000b08077221 */ /* 0x000fe20000000000 */
[----:B------:R-:W-:Y:S02]  /*0ca0*/  FMUL R8, R2, R17 ;  /* 0x0000001102087220 */ /* 0x000fe40000400000 */
[----:B------:R1:W2:Y:S01]  /*0cb0*/  MUFU.EX2 R2, R19 ;  /* 0x0000001300027308 */ /* 0x0002a20000000800 */
[----:B------:R-:W-:Y:S01]  /*0cc0*/  FADD R28, R7, R10 ;  /* 0x0000000a071c7221 */ /* 0x000fe20000000000 */
[----:B------:R-:W-:Y:S01]  /*0cd0*/  FMUL R7, R0, R23 ;  /* 0x0000001700077220 */ /* 0x000fe20000400000 */
[----:B0-----:R-:W-:Y:S02]  /*0ce0*/  FMUL R5, R22, R5 ;  /* 0x0000000516057220 */ /* 0x001fe40000400000 */
[----:B------:R-:W-:-:S03]  /*0cf0*/  FADD R17, R28, R9 ;  /* 0x000000091c117221 */ /* 0x000fc60000000000 */
[----:B------:R-:W0:Y:S01]  /*0d00*/  MUFU.EX2 R0, R27 ;  /* 0x0000001b00007308 */ /* 0x000e220000000800 */
[----:B------:R-:W-:Y:S01]  /*0d10*/  FADD R24, R17, R8 ;  /* 0x0000000811187221 */ /* 0x000fe20000000000 */
[----:B-1----:R-:W-:-:S03]  /*0d20*/  IMAD.SHL.U32 R19, R4, 0x800000, RZ ;  /* 0x0080000004137824 */ /* 0x002fc600078e00ff */
[----:B------:R-:W-:-:S04]  /*0d30*/  FADD R17, R24, R7 ;  /* 0x0000000718117221 */ /* 0x000fc80000000000 */
[----:B------:R-:W-:Y:S01]  /*0d40*/  FADD R18, R17, R6 ;  /* 0x0000000611127221 */ /* 0x000fe20000000000 */
[----:B------:R-:W-:Y:S01]  /*0d50*/  SHF.L.U32 R17, R3, 0x17, RZ ;  /* 0x0000001703117819 */ /* 0x000fe200000006ff */
[----:B------:R-:W-:Y:S02]  /*0d60*/  FMUL R3, R21, R26 ;  /* 0x0000001a15037220 */ /* 0x000fe40000400000 */
[----:B------:R-:W-:Y:S02]  /*0d70*/  FADD R18, R18, R5 ;  /* 0x0000000512127221 */ /* 0x000fe40000000000 */
[----:B--2---:R-:W-:Y:S02]  /*0d80*/  FMUL R2, R17, R2 ;  /* 0x0000000211027220 */ /* 0x004fe40000400000 */
[----:B------:R-:W-:Y:S01]  /*0d90*/  FADD R17, R18, R3 ;  /* 0x0000000312117221 */ /* 0x000fe20000000000 */
[----:B0-----:R-:W-:-:S03]  /*0da0*/  FMUL R0, R19, R0 ;  /* 0x0000000013007220 */ /* 0x001fc60000400000 */
[----:B------:R-:W-:-:S04]  /*0db0*/  FADD R17, R17, R2 ;  /* 0x0000000211117221 */ /* 0x000fc80000000000 */
[----:B------:R-:W-:-:S04]  /*0dc0*/  FADD R19, R17, R0 ;  /* 0x0000000011137221 */ /* 0x000fc80000000000 */
        /* <DEDUP_REMOVED lines=9> */
[----:B------:R-:W-:Y:S05]  /*0e60*/  CALL.REL.NOINC `($__internal_2_$__cuda_sm3x_div_rn_noftz_f32_slowpath) ;  /* 0x0000005400647944 */ /* 0x000fea0003c00000 */
[----:B------:R-:W-:-:S07]  /*0e70*/  IMAD.MOV.U32 R18, RZ, RZ, R4 ;  /* 0x000000ffff127224 */ /* 0x000fce00078e0004 */
.L_x_43:
[----:B------:R-:W-:Y:S05]  /*0e80*/  BSYNC.RECONVERGENT B2 ;  /* 0x0000000000027941 */ /* 0x000fea0003800200 */
.L_x_42:
[----:B------:R-:W0:Y:S01]  /*0e90*/  MUFU.RCP R4, R19 ;  /* 0x0000001300047308 */ /* 0x000e220000001000 */
[----:B------:R-:W-:Y:S07]  /*0ea0*/  BSSY.RECONVERGENT B2, `(.L_x_44) ;  /* 0x000000c000027945 */ /* 0x000fee0003800200 */
[----:B------:R-:W1:Y:S01]  /*0eb0*/  FCHK P0, R16, R19 ;  /* 0x0000001310007302 */ /* 0x000e620000000000 */
[----:B0-----:R-:W-:-:S04]  /*0ec0*/  FFMA R17, -R19, R4, 1 ;  /* 0x3f80000013117423 */ /* 0x001fc80000000104 */
[----:B------:R-:W-:-:S04]  /*0ed0*/  FFMA R22, R4, R17, R4 ;  /* 0x0000001104167223 */ /* 0x000fc80000000004 */
[----:B------:R-:W-:-:S04]  /*0ee0*/  FFMA R17, R16, R22, RZ ;  /* 0x0000001610117223 */ /* 0x000fc800000000ff */
[----:B------:R-:W-:-:S04]  /*0ef0*/  FFMA R4, -R19, R17, R16 ;  /* 0x0000001113047223 */ /* 0x000fc80000000110 */
[----:B------:R-:W-:Y:S01]  /*0f00*/  FFMA R17, R22, R4, R17 ;  /* 0x0000000416117223 */ /* 0x000fe20000000011 */
[----:B-1----:R-:W-:Y:S06]  /*0f10*/  @!P0 BRA `(.L_x_45) ;  /* 0x0000000000108947 */ /* 0x002fec0003800000 */
[----:B------:R-:W-:Y:S01]  /*0f20*/  IMAD.MOV.U32 R29, RZ, RZ, R16 ;  /* 0x000000ffff1d7224 */ /* 0x000fe200078e0010 */
[----:B------:R-:W-:-:S07]  /*0f30*/  MOV R22, 0xf50 ;  /* 0x00000f5000167802 */ /* 0x000fce0000000f00 */
[----:B------:R-:W-:Y:S05]  /*0f40*/  CALL.REL.NOINC `($__internal_2_$__cuda_sm3x_div_rn_noftz_f32_slowpath) ;  /* 0x00000054002c7944 */ /* 0x000fea0003c00000 */
[----:B------:R-:W-:-:S07]  /*0f50*/  IMAD.MOV.U32 R17, RZ, RZ, R4 ;  /* 0x000000ffff117224 */ /* 0x000fce00078e0004 */
.L_x_45:
[----:B------:R-:W-:Y:S05]  /*0f60*/  BSYNC.RECONVERGENT B2 ;  /* 0x0000000000027941 */ /* 0x000fea0003800200 */
.L_x_44:
        /* <DEDUP_REMOVED lines=12> */
[----:B------:R-:W-:-:S07]  /*1030*/  MOV R16, R4 ;  /* 0x0000000400107202 */ /* 0x000fce0000000f00 */
.L_x_47:
[----:B------:R-:W-:Y:S05]  /*1040*/  BSYNC.RECONVERGENT B2 ;  /* 0x0000000000027941 */ /* 0x000fea0003800200 */
.L_x_46:
        /* <DEDUP_REMOVED lines=13> */
.L_x_49:
[----:B------:R-:W-:Y:S05]  /*1120*/  BSYNC.RECONVERGENT B2 ;  /* 0x0000000000027941 */ /* 0x000fea0003800200 */
.L_x_48:
        /* <DEDUP_REMOVED lines=13> */
.L_x_51:
[----:B------:R-:W-:Y:S05]  /*1200*/  BSYNC.RECONVERGENT B2 ;  /* 0x0000000000027941 */ /* 0x000fea0003800200 */
.L_x_50:
        /* <DEDUP_REMOVED lines=13> */
.L_x_53:
[----:B------:R-:W-:Y:S05]  /*12e0*/  BSYNC.RECONVERGENT B2 ;  /* 0x0000000000027941 */ /* 0x000fea0003800200 */
.L_x_52:
        /* <DEDUP_REMOVED lines=13> */
.L_x_55:
[----:B------:R-:W-:Y:S05]  /*13c0*/  BSYNC.RECONVERGENT B2 ;  /* 0x0000000000027941 */ /* 0x000fea0003800200 */
.L_x_54:
        /* <DEDUP_REMOVED lines=13> */
.L_x_57:
[----:B------:R-:W-:Y:S05]  /*14a0*/  BSYNC.RECONVERGENT B2 ;  /* 0x0000000000027941 */ /* 0x000fea0003800200 */
.L_x_56:
        /* <DEDUP_REMOVED lines=13> */
.L_x_59:
[----:B------:R-:W-:Y:S05]  /*1580*/  BSYNC.RECONVERGENT B2 ;  /* 0x0000000000027941 */ /* 0x000fea0003800200 */
.L_x_58:
        /* <DEDUP_REMOVED lines=13> */
.L_x_61:
[----:B------:R-:W-:Y:S05]  /*1660*/  BSYNC.RECONVERGENT B2 ;  /* 0x0000000000027941 */ /* 0x000fea0003800200 */
.L_x_60:
        /* <DEDUP_REMOVED lines=13> */
.L_x_63:
[----:B------:R-:W-:Y:S05]  /*1740*/  BSYNC.RECONVERGENT B2 ;  /* 0x0000000000027941 */ /* 0x000fea0003800200 */
.L_x_62:
        /* <DEDUP_REMOVED lines=13> */
.L_x_65:
[----:B------:R-:W-:Y:S05]  /*1820*/  BSYNC.RECONVERGENT B2 ;  /* 0x0000000000027941 */ /* 0x000fea0003800200 */
.L_x_64:
        /* <DEDUP_REMOVED lines=13> */
.L_x_67:
[----:B------:R-:W-:Y:S05]  /*1900*/  BSYNC.RECONVERGENT B2 ;  /* 0x0000000000027941 */ /* 0x000fea0003800200 */
.L_x_66:
        /* <DEDUP_REMOVED lines=13> */
.L_x_69:
[----:B------:R-:W-:Y:S05]  /*19e0*/  BSYNC.RECONVERGENT B2 ;  /* 0x0000000000027941 */ /* 0x000fea0003800200 */
.L_x_68:
        /* <DEDUP_REMOVED lines=13> */
.L_x_71:
[----:B------:R-:W-:Y:S05]  /*1ac0*/  BSYNC.RECONVERGENT B2 ;  /* 0x0000000000027941 */ /* 0x000fea0003800200 */
.L_x_70:
        /* <DEDUP_REMOVED lines=12> */
.L_x_73:
[----:B------:R-:W-:Y:S05]  /*1b90*/  BSYNC.RECONVERGENT B2 ;  /* 0x0000000000027941 */ /* 0x000fea0003800200 */
.L_x_72:
[----:B------:R-:W-:Y:S01]  /*1ba0*/  FSETP.GT.AND P0, PT, R17, R18, PT ;  /* 0x000000121100720b */ /* 0x000fe20003f04000 */
[----:B------:R-:W-:Y:S01]  /*1bb0*/  BSSY.RECONVERGENT B0, `(.L_x_74) ;  /* 0x000004c000007945 */ /* 0x000fe20003800200 */
[----:B------:R-:W-:Y:S02]  /*1bc0*/  IMAD.MOV.U32 R0, RZ, RZ, 0x2 ;  /* 0x00000002ff007424 */ /* 0x000fe400078e00ff */
[----:B------:R-:W-:-:S05]  /*1bd0*/  SEL R2, RZ, 0x1, !P0 ;  /* 0x00000001ff027807 */ /* 0x000fca0004000000 */
[----:B------:R-:W-:-:S05]  /*1be0*/  IMAD.SHL.U32 R19, R2, 0x4, RZ ;  /* 0x0000000402137824 */ /* 0x000fca00078e00ff */
[C---:B------:R-:W-:Y:S02]  /*1bf0*/  ISETP.EQ.AND P3, PT, R19.reuse, RZ, PT ;  /* 0x000000ff1300720c */ /* 0x040fe40003f62270 */
[C---:B------:R-:W-:Y:S02]  /*1c00*/  ISETP.EQ.AND P4, PT, R19.reuse, 0x4, PT ;  /* 0x000000041300780c */ /* 0x040fe40003f82270 */
[C---:B------:R-:W-:Y:S02]  /*1c10*/  ISETP.EQ.AND P1, PT, R19.reuse, 0x8, PT ;  /* 0x000000081300780c */ /* 0x040fe40003f22270 */
[----:B------:R-:W-:-:S07]  /*1c20*/  ISETP.EQ.AND P2, PT, R19, 0xc, PT ;  /* 0x0000000c1300780c */ /* 0x000fce0003f42270 */
[----:B------:R-:W-:Y:S01]  /*1c30*/  @P3 IMAD.MOV.U32 R21, RZ, RZ, R18 ;  /* 0x000000ffff153224 */ /* 0x000fe200078e0012 */
[C---:B------:R-:W-:Y:S01]  /*1c40*/  ISETP.EQ.AND P3, PT, R19.reuse, 0x10, PT ;  /* 0x000000101300780c */ /* 0x040fe20003f62270 */
[----:B------:R-:W-:Y:S01]  /*1c50*/  @P4 IMAD.MOV.U32 R21, RZ, RZ, R17 ;  /* 0x000000ffff154224 */ /* 0x000fe200078e0011 */
[C---:B------:R-:W-:Y:S01]  /*1c60*/  ISETP.EQ.AND P4, PT, R19.reuse, 0x14, PT ;  /* 0x000000141300780c */ /* 0x040fe20003f82270 */
[----:B------:R-:W-:Y:S01]  /*1c70*/  @P1 IMAD.MOV.U32 R21, RZ, RZ, R16 ;  /* 0x000000ffff151224 */ /* 0x000fe200078e0010 */
[C---:B------:R-:W-:Y:S02]  /*1c80*/  ISETP.EQ.AND P1, PT, R19.reuse, 0x18, PT ;  /* 0x000000181300780c */ /* 0x040fe40003f22270 */
[----:B------:R-:W-:Y:S02]  /*1c90*/  @P2 MOV R21, R15 ;  /* 0x0000000f00152202 */ /* 0x000fe40000000f00 */
[----:B------:R-:W-:-:S05]  /*1ca0*/  ISETP.EQ.AND P2, PT, R19, 0x1c, PT ;  /* 0x0000001c1300780c */ /* 0x000fca0003f42270 */
[----:B------:R-:W-:Y:S01]  /*1cb0*/  @P3 IMAD.MOV.U32 R21, RZ, RZ, R14 ;  /* 0x000000ffff153224 */ /* 0x000fe200078e000e */
[C---:B------:R-:W-:Y:S01]  /*1cc0*/  ISETP.EQ.AND P3, PT, R19.reuse, 0x20, PT ;  /* 0x000000201300780c */ /* 0x040fe20003f62270 */
[----:B------:R-:W-:Y:S01]  /*1cd0*/  @P4 IMAD.MOV.U32 R21, RZ, RZ, R13 ;  /* 0x000000ffff154224 */ /* 0x000fe200078e000d */
[C---:B------:R-:W-:Y:S01]  /*1ce0*/  ISETP.EQ.AND P4, PT, R19.reuse, 0x24, PT ;  /* 0x000000241300780c */ /* 0x040fe20003f82270 */
[----:B------:R-:W-:Y:S01]  /*1cf0*/  @P1 IMAD.MOV.U32 R21, RZ, RZ, R12 ;  /* 0x000000ffff151224 */ /* 0x000fe200078e000c */
[----:B------:R-:W-:-:S03]  /*1d00*/  ISETP.EQ.AND P1, PT, R19, 0x28, PT ;  /* 0x000000281300780c */ /* 0x000fc60003f22270 */
[----:B------:R-:W-:Y:S01]  /*1d10*/  @P2 IMAD.MOV.U32 R21, RZ, RZ, R11 ;  /* 0x000000ffff152224 */ /* 0x000fe200078e000b */
[----:B------:R-:W-:-:S05]  /*1d20*/  ISETP.EQ.AND P2, PT, R19, 0x2c, PT ;  /* 0x0000002c1300780c */ /* 0x000fca0003f42270 */
[----:B------:R-:W-:Y:S01]  /*1d30*/  @P3 IMAD.MOV.U32 R21, RZ, RZ, R10 ;  /* 0x000000ffff153224 */ /* 0x000fe200078e000a */
[C---:B------:R-:W-:Y:S02]  /*1d40*/  ISETP.EQ.AND P3, PT, R19.reuse, 0x30, PT ;  /* 0x000000301300780c */ /* 0x040fe40003f62270 */
[----:B------:R-:W-:Y:S01]  /*1d50*/  @P4 MOV R21, R9 ;  /* 0x0000000900154202 */ /* 0x000fe20000000f00 */
[----:B------:R-:W-:Y:S01]  /*1d60*/  @P1 IMAD.MOV.U32 R21, RZ, RZ, R8 ;  /* 0x000000ffff151224 */ /* 0x000fe200078e0008 */
[C---:B------:R-:W-:Y:S02]  /*1d70*/  ISETP.EQ.AND P4, PT, R19.reuse, 0x34, PT ;  /* 0x000000341300780c */ /* 0x040fe40003f82270 */
[C---:B------:R-:W-:Y:S01]  /*1d80*/  ISETP.EQ.AND P1, PT, R19.reuse, 0x38, PT ;  /* 0x000000381300780c */ /* 0x040fe20003f22270 */
[----:B------:R-:W-:Y:S01]  /*1d90*/  @P2 IMAD.MOV.U32 R21, RZ, RZ, R7 ;  /* 0x000000ffff152224 */ /* 0x000fe200078e0007 */
[----:B------:R-:W-:-:S05]  /*1da0*/  ISETP.EQ.AND P2, PT, R19, 0x3c, PT ;  /* 0x0000003c1300780c */ /* 0x000fca0003f42270 */
[----:B------:R-:W-:-:S04]  /*1db0*/  @P3 IMAD.MOV.U32 R21, RZ, RZ, R6 ;  /* 0x000000ffff153224 */ /* 0x000fc800078e0006 */
[----:B------:R-:W-:Y:S02]  /*1dc0*/  @P4 IMAD.MOV.U32 R21, RZ, RZ, R5 ;  /* 0x000000ffff154224 */ /* 0x000fe400078e0005 */
[----:B------:R-:W-:Y:S02]  /*1dd0*/  @P1 IMAD.MOV.U32 R21, RZ, RZ, R3 ;  /* 0x000000ffff151224 */ /* 0x000fe400078e0003 */
[----:B------:R-:W-:-:S04]  /*1de0*/  @P2 MOV R21, R4 ;  /* 0x0000000400152202 */ /* 0x000fc80000000f00 */
[----:B------:R-:W-:-:S13]  /*1df0*/  FSETP.GT.AND P1, PT, R16, R21, PT ;  /* 0x000000151000720b */ /* 0x000fda0003f24000 */
[----:B------:R-:W-:Y:S05]  /*1e00*/  @P1 BRA `(.L_x_75) ;  /* 0x0000000000981947 */ /* 0x000fea0003800000 */
[----:B------:R-:W-:-:S04]  /*1e10*/  LOP3.LUT R0, R19, 0x4, RZ, 0x3c, !PT ;  /* 0x0000000413007812 */ /* 0x000fc800078e3cff */
        /* <DEDUP_REMOVED lines=9> */
[C---:B------:R-:W-:Y:S01]  /*1eb0*/  ISETP.EQ.AND P1, PT, R0.reuse, 0x18, PT ;  /* 0x000000180000780c */ /* 0x040fe20003f22270 */
[----:B------:R-:W-:Y:S01]  /*1ec0*/  @P2 IMAD.MOV.U32 R19, RZ, RZ, R15 ;  /* 0x000000ffff132224 */ /* 0x000fe200078e000f */
[----:B------:R-:W-:-:S07]  /*1ed0*/  ISETP.EQ.AND P2, PT, R0, 0x1c, PT ;  /* 0x0000001c0000780c */ /* 0x000fce0003f42270 */
[----:B------:R-:W-:Y:S02]  /*1ee0*/  @P3 MOV R19, R14 ;  /* 0x0000000e00133202 */ /* 0x000fe40000000f00 */
[C---:B------:R-:W-:Y:S01]  /*1ef0*/  ISETP.EQ.AND P3, PT, R0.reuse, 0x20, PT ;  /* 0x000000200000780c */ /* 0x040fe20003f62270 */
[----:B------:R-:W-:Y:S01]  /*1f00*/  @P4 IMAD.MOV.U32 R19, RZ, RZ, R13 ;  /* 0x000000ffff134224 */ /* 0x000fe200078e000d */
[C---:B------:R-:W-:Y:S01]  /*1f10*/  ISETP.EQ.AND P4, PT, R0.reuse, 0x24, PT ;  /* 0x000000240000780c */ /* 0x040fe20003f82270 */
[----:B------:R-:W-:Y:S01]  /*1f20*/  @P1 IMAD.MOV.U32 R19, RZ, RZ, R12 ;  /* 0x000000ffff131224 */ /* 0x000fe200078e000c */
[C---:B------:R-:W-:Y:S01]  /*1f30*/  ISETP.EQ.AND P1, PT, R0.reuse, 0x28, PT ;  /* 0x000000280000780c */ /* 0x040fe20003f22270 */
[----:B------:R-:W-:Y:S01]  /*1f40*/  @P2 IMAD.MOV.U32 R19, RZ, RZ, R11 ;  /* 0x000000ffff132224 */ /* 0x000fe200078e000b */
[----:B------:R-:W-:-:S07]  /*1f50*/  ISETP.EQ.AND P2, PT, R0, 0x2c, PT ;  /* 0x0000002c0000780c */ /* 0x000fce0003f42270 */
[----:B------:R-:W-:Y:S01]  /*1f60*/  @P3 IMAD.MOV.U32 R19, RZ, RZ, R10 ;  /* 0x000000ffff133224 */ /* 0x000fe200078e000a */
[C---:B------:R-:W-:Y:S01]  /*1f70*/  ISETP.EQ.AND P3, PT, R0.reuse, 0x30, PT ;  /* 0x000000300000780c */ /* 0x040fe20003f62270 */
[----:B------:R-:W-:Y:S01]  /*1f80*/  @P4 IMAD.MOV.U32 R19, RZ, RZ, R9 ;  /* 0x000000ffff134224 */ /* 0x000fe200078e0009 */
[C---:B------:R-:W-:Y:S02]  /*1f90*/  ISETP.EQ.AND P4, PT, R0.reuse, 0x34, PT ;  /* 0x000000340000780c */ /* 0x040fe40003f82270 */
[----:B------:R-:W-:Y:S01]  /*1fa0*/  @P1 MOV R19, R8 ;  /* 0x0000000800131202 */ /* 0x000fe20000000f00 */
[----:B------:R-:W-:Y:S01]  /*1fb0*/  @P2 IMAD.MOV.U32 R19, RZ, RZ, R7 ;  /* 0x000000ffff132224 */ /* 0x000fe200078e0007 */
[C---:B------:R-:W-:Y:S02]  /*1fc0*/  ISETP.EQ.AND P1, PT, R0.reuse, 0x38, PT ;  /* 0x000000380000780c */ /* 0x040fe40003f22270 */
[----:B------:R-:W-:Y:S02]  /*1fd0*/  ISETP.EQ.AND P2, PT, R0, 0x3c, PT ;  /* 0x0000003c0000780c */ /* 0x000fe40003f42270 */
[----:B------:R-:W-:-:S03]  /*1fe0*/  SEL R0, RZ, 0x1, P0 ;  /* 0x00000001ff007807 */ /* 0x000fc60000000000 */
[----:B------:R-:W-:Y:S02]  /*1ff0*/  @P3 IMAD.MOV.U32 R19, RZ, RZ, R6 ;  /* 0x000000ffff133224 */ /* 0x000fe400078e0006 */
[----:B------:R-:W-:-:S04]  /*2000*/  @P4 IMAD.MOV.U32 R19, RZ, RZ, R5 ;  /* 0x000000ffff134224 */ /* 0x000fc800078e0005 */
[----:B------:R-:W-:Y:S02]  /*2010*/  @P1 IMAD.MOV.U32 R19, RZ, RZ, R3 ;  /* 0x000000ffff131224 */ /* 0x000fe400078e0003 */
[----:B------:R-:W-:-:S05]  /*2020*/  @P2 IMAD.MOV.U32 R19, RZ, RZ, R4 ;  /* 0x000000ffff132224 */ /* 0x000fca00078e0004 */
[----:B------:R-:W-:-:S04]  /*2030*/  FSETP.GT.AND P0, PT, R16, R19, PT ;  /* 0x000000131000720b */ /* 0x000fc80003f04000 */
[----:B------:R-:W-:Y:S02]  /*2040*/  SEL R19, R0, 0x2, !P0 ;  /* 0x0000000200137807 */ /* 0x000fe40004000000 */
[----:B------:R-:W-:-:S03]  /*2050*/  MOV R0, R2 ;  /* 0x0000000200007202 */ /* 0x000fc60000000f00 */
[----:B------:R-:W-:-:S07]  /*2060*/  IMAD.MOV.U32 R2, RZ, RZ, R19 ;  /* 0x000000ffff027224 */ /* 0x000fce00078e0013 */
.L_x_75:
[----:B------:R-:W-:Y:S05]  /*2070*/  BSYNC.RECONVERGENT B0 ;  /* 0x0000000000007941 */ /* 0x000fea0003800200 */
.L_x_74:
[----:B------:R-:W-:Y:S01]  /*2080*/  IMAD.SHL.U32 R19, R0, 0x4, RZ ;  /* 0x0000000400137824 */ /* 0x000fe200078e00ff */
[----:B------:R-:W-:Y:S04]  /*2090*/  BSSY.RECONVERGENT B0, `(.L_x_76) ;  /* 0x0000049000007945 */ /* 0x000fe80003800200 */
        /* <DEDUP_REMOVED lines=27> */
[----:B------:R-:W-:Y:S01]  /*2250*/  ISETP.EQ.AND P1, PT, R19, 0x3c, PT ;  /* 0x0000003c1300780c */ /* 0x000fe20003f22270 */
[----:B------:R-:W-:-:S04]  /*2260*/  IMAD.MOV.U32 R19, RZ, RZ, 0x3 ;  /* 0x00000003ff137424 */ /* 0x000fc800078e00ff */
[----:B------:R-:W-:-:S04]  /*2270*/  @P2 IMAD.MOV.U32 R22, RZ, RZ, R6 ;  /* 0x000000ffff162224 */ /* 0x000fc800078e0006 */
[----:B------:R-:W-:Y:S02]  /*2280*/  @P3 IMAD.MOV.U32 R22, RZ, RZ, R5 ;  /* 0x000000ffff163224 */ /* 0x000fe400078e0005 */
[----:B------:R-:W-:Y:S02]  /*2290*/  @P0 IMAD.MOV.U32 R22, RZ, RZ, R3 ;  /* 0x000000ffff160224 */ /* 0x000fe400078e0003 */
[----:B------:R-:W-:-:S04]  /*22a0*/  @P1 MOV R22, R4 ;  /* 0x0000000400161202 */ /* 0x000fc80000000f00 */
[----:B------:R-:W-:-:S13]  /*22b0*/  FSETP.GT.AND P0, PT, R15, R22, PT ;  /* 0x000000160f00720b */ /* 0x000fda0003f04000 */
[----:B------:R-:W-:Y:S05]  /*22c0*/  @P0 BRA `(.L_x_77) ;  /* 0x0000000000940947 */ /* 0x000fea0003800000 */
        /* <DEDUP_REMOVED lines=29> */
[----:B------:R-:W-:-:S04]  /*24a0*/  IMAD.MOV.U32 R19, RZ, RZ, R0 ;  /* 0x000000ffff137224 */ /* 0x000fc800078e0000 */
[----:B------:R-:W-:-:S04]  /*24b0*/  @P2 IMAD.MOV.U32 R22, RZ, RZ, R6 ;  /* 0x000000ffff162224 */ /* 0x000fc800078e0006 */
[----:B------:R-:W-:Y:S02]  /*24c0*/  @P3 IMAD.MOV.U32 R22, RZ, RZ, R5 ;  /* 0x000000ffff163224 */ /* 0x000fe400078e0005 */
[----:B------:R-:W-:Y:S02]  /*24d0*/  @P0 MOV R22, R3 ;  /* 0x0000000300160202 */ /* 0x000fe40000000f00 */
[----:B------:R-:W-:-:S05]  /*24e0*/  @P1 IMAD.MOV.U32 R22, RZ, RZ, R4 ;  /* 0x000000ffff161224 */ /* 0x000fca00078e0004 */
[----:B------:R-:W-:-:S04]  /*24f0*/  FSETP.GT.AND P0, PT, R15, R22, PT ;  /* 0x000000160f00720b */ /* 0x000fc80003f04000 */
[----:B------:R-:W-:-:S05]  /*2500*/  SEL R2, R2, 0x3, !P0 ;  /* 0x0000000302027807 */ /* 0x000fca0004000000 */
[----:B------:R-:W-:-:S07]  /*2510*/  IMAD.MOV.U32 R0, RZ, RZ, R2 ;  /* 0x000000ffff007224 */ /* 0x000fce00078e0002 */
.L_x_77:
[----:B------:R-:W-:Y:S05]  /*2520*/  BSYNC.RECONVERGENT B0 ;  /* 0x0000000000007941 */ /* 0x000fea0003800200 */
.L_x_76:
[----:B------:R-:W-:Y:S01]  /*2530*/  IMAD.SHL.U32 R2, R19, 0x4, RZ ;  /* 0x0000000413027824 */ /* 0x000fe200078e00ff */
[----:B------:R-:W-:Y:S04]  /*2540*/  BSSY.RECONVERGENT B0, `(.L_x_78) ;  /* 0x0000049000007945 */ /* 0x000fe80003800200 */
[C---:B------:R-:W-:Y:S02]  /*2550*/  ISETP.EQ.AND P2, PT, R2.reuse, RZ, PT ;  /* 0x000000ff0200720c */ /* 0x040fe40003f42270 */
[C---:B------:R-:W-:Y:S02]  /*2560*/  ISETP.EQ.AND P3, PT, R2.reuse, 0x4, PT ;  /* 0x000000040200780c */ /* 0x040fe40003f62270 */
[C---:B------:R-:W-:Y:S02]  /*2570*/  ISETP.EQ.AND P0, PT, R2.reuse, 0x8, PT ;  /* 0x000000080200780c */ /* 0x040fe40003f02270 */
        /* <DEDUP_REMOVED lines=10> */
[C---:B------:R-:W-:Y:S02]  /*2620*/  ISETP.EQ.AND P2, PT, R2.reuse, 0x20, PT ;  /* 0x000000200200780c */ /* 0x040fe40003f42270 */
[----:B------:R-:W-:Y:S01]  /*2630*/  @P3 MOV R21, R13 ;  /* 0x0000000d00153202 */ /* 0x000fe20000000f00 */
[----:B------:R-:W-:Y:S01]  /*2640*/  @P0 IMAD.MOV.U32 R21, RZ, RZ, R12 ;  /* 0x000000ffff150224 */ /* 0x000fe200078e000c */
[C---:B------:R-:W-:Y:S01]  /*2650*/  ISETP.EQ.AND P3, PT, R2.reuse, 0x24, PT ;  /* 0x000000240200780c */ /* 0x040fe20003f62270 */
[----:B------:R-:W-:Y:S01]  /*2660*/  @P1 IMAD.MOV.U32 R21, RZ, RZ, R11 ;  /* 0x000000ffff151224 */ /* 0x000fe200078e000b */
[C---:B------:R-:W-:Y:S02]  /*2670*/  ISETP.EQ.AND P0, PT, R2.reuse, 0x28, PT ;  /* 0x000000280200780c */ /* 0x040fe40003f02270 */
[----:B------:R-:W-:-:S05]  /*2680*/  ISETP.EQ.AND P1, PT, R2, 0x2c, PT ;  /* 0x0000002c0200780c */ /* 0x000fca0003f22270 */
[----:B------:R-:W-:Y:S01]  /*2690*/  @P2 IMAD.MOV.U32 R21, RZ, RZ, R10 ;  /* 0x000000ffff152224 */ /* 0x000fe200078e000a */
[----:B------:R-:W-:-:S03]  /*26a0*/  ISETP.EQ.AND P2, PT, R2, 0x30, PT ;  /* 0x000000300200780c */ /* 0x000fc60003f42270 */
[----:B------:R-:W-:Y:S01]  /*26b0*/  @P3 IMAD.MOV.U32 R21, RZ, RZ, R9 ;  /* 0x000000ffff153224 */ /* 0x000fe200078e0009 */
[C---:B------:R-:W-:Y:S02]  /*26c0*/  ISETP.EQ.AND P3, PT, R2.reuse, 0x34, PT ;  /* 0x000000340200780c */ /* 0x040fe40003f62270 */
[----:B------:R-:W-:Y:S01]  /*26d0*/  @P0 MOV R21, R8 ;  /* 0x0000000800150202 */ /* 0x000fe20000000f00 */
[----:B------:R-:W-:Y:S01]  /*26e0*/  @P1 IMAD.MOV.U32 R21, RZ, RZ, R7 ;  /* 0x000000ffff151224 */ /* 0x000fe200078e0007 */
[C---:B------:R-:W-:Y:S02]  /*26f0*/  ISETP.EQ.AND P0, PT, R2.reuse, 0x38, PT ;  /* 0x000000380200780c */ /* 0x040fe40003f02270 */
[----:B------:R-:W-:Y:S01]  /*2700*/  ISETP.EQ.AND P1, PT, R2, 0x3c, PT ;  /* 0x0000003c0200780c */ /* 0x000fe20003f22270 */
[----:B------:R-:W-:Y:S02]  /*2710*/  IMAD.MOV.U32 R2, RZ, RZ, 0x4 ;  /* 0x00000004ff027424 */ /* 0x000fe400078e00ff */
[----:B------:R-:W-:-:S04]  /*2720*/  @P2 IMAD.MOV.U32 R21, RZ, RZ, R6 ;  /* 0x000000ffff152224 */ /* 0x000fc800078e0006 */
[----:B------:R-:W-:-:S04]  /*2730*/  @P3 IMAD.MOV.U32 R21, RZ, RZ, R5 ;  /* 0x000000ffff153224 */ /* 0x000fc800078e0005 */
        /* <DEDUP_REMOVED lines=16> */
[----:B------:R-:W-:-:S05]  /*2840*/  ISETP.EQ.AND P1, PT, R2, 0x1c, PT ;  /* 0x0000001c0200780c */ /* 0x000fca0003f22270 */
[----:B------:R-:W-:Y:S01]  /*2850*/  @P2 IMAD.MOV.U32 R21, RZ, RZ, R14 ;  /* 0x000000ffff152224 */ /* 0x000fe200078e000e */
[C---:B------:R-:W-:Y:S01]  /*2860*/  ISETP.EQ.AND P2, PT, R2.reuse, 0x20, PT ;  /* 0x000000200200780c */ /* 0x040fe20003f42270 */
[----:B------:R-:W-:Y:S01]  /*2870*/  @P3 IMAD.MOV.U32 R21, RZ, RZ, R13 ;  /* 0x000000ffff153224 */ /* 0x000fe200078e000d */
[----:B------:R-:W-:-:S03]  /*2880*/  ISETP.EQ.AND P3, PT, R2, 0x24, PT ;  /* 0x000000240200780c */ /* 0x000fc60003f62270 */
[----:B------:R-:W-:Y:S01]  /*2890*/  @P0 IMAD.MOV.U32 R21, RZ, RZ, R12 ;  /* 0x000000ffff150224 */ /* 0x000fe200078e000c */
[C---:B------:R-:W-:Y:S02]  /*28a0*/  ISETP.EQ.AND P0, PT, R2.reuse, 0x28, PT ;  /* 0x000000280200780c */ /* 0x040fe40003f02270 */
[----:B------:R-:W-:Y:S02]  /*28b0*/  @P1 MOV R21, R11 ;  /* 0x0000000b00151202 */ /* 0x000fe40000000f00 */
[----:B------:R-:W-:-:S03]  /*28c0*/  ISETP.EQ.AND P1, PT, R2, 0x2c, PT ;  /* 0x0000002c0200780c */ /* 0x000fc60003f22270 */
[----:B------:R-:W-:Y:S01]  /*28d0*/  @P2 IMAD.MOV.U32 R21, RZ, RZ, R10 ;  /* 0x000000ffff152224 */ /* 0x000fe200078e000a */
[C---:B------:R-:W-:Y:S01]  /*28e0*/  ISETP.EQ.AND P2, PT, R2.reuse, 0x30, PT ;  /* 0x000000300200780c */ /* 0x040fe20003f42270 */
[----:B------:R-:W-:Y:S01]  /*28f0*/  @P3 IMAD.MOV.U32 R21, RZ, RZ, R9 ;  /* 0x000000ffff153224 */ /* 0x000fe200078e0009 */
[----:B------:R-:W-:-:S03]  /*2900*/  ISETP.EQ.AND P3, PT, R2, 0x34, PT ;  /* 0x000000340200780c */ /* 0x000fc60003f62270 */
[----:B------:R-:W-:Y:S01]  /*2910*/  @P0 IMAD.MOV.U32 R21, RZ, RZ, R8 ;  /* 0x000000ffff150224 */ /* 0x000fe200078e0008 */
[----:B------:R-:W-:-:S03]  /*2920*/  ISETP.EQ.AND P0, PT, R2, 0x38, PT ;  /* 0x000000380200780c */ /* 0x000fc60003f02270 */
[----:B------:R-:W-:Y:S01]  /*2930*/  @P1 IMAD.MOV.U32 R21, RZ, RZ, R7 ;  /* 0x000000ffff151224 */ /* 0x000fe200078e0007 */
[----:B------:R-:W-:Y:S01]  /*2940*/  ISETP.EQ.AND P1, PT, R2, 0x3c, PT ;  /* 0x0000003c0200780c */ /* 0x000fe20003f22270 */
[----:B------:R-:W-:Y:S02]  /*2950*/  IMAD.MOV.U32 R2, RZ, RZ, R19 ;  /* 0x000000ffff027224 */ /* 0x000fe400078e0013 */
[----:B------:R-:W-:Y:S02]  /*2960*/  @P2 MOV R21, R6 ;  /* 0x0000000600152202 */ /* 0x000fe40000000f00 */
[----:B------:R-:W-:-:S04]  /*2970*/  @P3 IMAD.MOV.U32 R21, RZ, RZ, R5 ;  /* 0x000000ffff153224 */ /* 0x000fc800078e0005 */
[----:B------:R-:W-:-:S04]  /*2980*/  @P0 IMAD.MOV.U32 R21, RZ, RZ, R3 ;  /* 0x000000ffff150224 */ /* 0x000fc800078e0003 */
[----:B------:R-:W-:-:S05]  /*2990*/  @P1 IMAD.MOV.U32 R21, RZ, RZ, R4 ;  /* 0x000000ffff151224 */ /* 0x000fca00078e0004 */
[----:B------:R-:W-:-:S04]  /*29a0*/  FSETP.GT.AND P0, PT, R14, R21, PT ;  /* 0x000000150e00720b */ /* 0x000fc80003f04000 */
[----:B------:R-:W-:-:S04]  /*29b0*/  SEL R0, R0, 0x4, !P0 ;  /* 0x0000000400007807 */ /* 0x000fc80004000000 */
[----:B------:R-:W-:-:S07]  /*29c0*/  MOV R19, R0 ;  /* 0x0000000000137202 */ /* 0x000fce0000000f00 */
.L_x_79:
[----:B------:R-:W-:Y:S05]  /*29d0*/  BSYNC.RECONVERGENT B0 ;  /* 0x0000000000007941 */ /* 0x000fea0003800200 */
.L_x_78:
        /* <DEDUP_REMOVED lines=22> */
[----:B------:R-:W-:Y:S02]  /*2b40*/  @P2 MOV R0, R10 ;  /* 0x0000000a00002202 */ /* 0x000fe40000000f00 */
[C---:B------:R-:W-:Y:S01]  /*2b50*/  ISETP.EQ.AND P2, PT, R21.reuse, 0x30, PT ;  /* 0x000000301500780c */ /* 0x040fe20003f42270 */
[----:B------:R-:W-:Y:S01]  /*2b60*/  @P3 IMAD.MOV.U32 R0, RZ, RZ, R9 ;  /* 0x000000ffff003224 */ /* 0x000fe200078e0009 */
[C---:B------:R-:W-:Y:S01]  /*2b70*/  ISETP.EQ.AND P3, PT, R21.reuse, 0x34, PT ;  /* 0x000000341500780c */ /* 0x040fe20003f62270 */
[----:B------:R-:W-:Y:S01]  /*2b80*/  @P0 IMAD.MOV.U32 R0, RZ, RZ, R8 ;  /* 0x000000ffff000224 */ /* 0x000fe200078e0008 */
[C---:B------:R-:W-:Y:S02]  /*2b90*/  ISETP.EQ.AND P0, PT, R21.reuse, 0x38, PT ;  /* 0x000000381500780c */ /* 0x040fe40003f02270 */
[----:B------:R-:W-:Y:S01]  /*2ba0*/  @P1 IMAD.MOV.U32 R0, RZ, RZ, R7 ;  /* 0x000000ffff001224 */ /* 0x000fe200078e0007 */
[----:B------:R-:W-:-:S06]  /*2bb0*/  ISETP.EQ.AND P1, PT, R21, 0x3c, PT ;  /* 0x0000003c1500780c */ /* 0x000fcc0003f22270 */
[----:B------:R-:W-:Y:S02]  /*2bc0*/  @P2 IMAD.MOV.U32 R0, RZ, RZ, R6 ;  /* 0x000000ffff002224 */ /* 0x000fe400078e0006 */
[----:B------:R-:W-:Y:S02]  /*2bd0*/  @P3 MOV R0, R5 ;  /* 0x0000000500003202 */ /* 0x000fe40000000f00 */
[----:B------:R-:W-:-:S03]  /*2be0*/  @P0 IMAD.MOV.U32 R0, RZ, RZ, R3 ;  /* 0x000000ffff000224 */ /* 0x000fc600078e0003 */
[----:B------:R-:W-:-:S05]  /*2bf0*/  @P1 IMAD.MOV.U32 R0, RZ, RZ, R4 ;  /* 0x000000ffff001224 */ /* 0x000fca00078e0004 */
[----:B------:R-:W-:Y:S01]  /*2c00*/  FSETP.GT.AND P0, PT, R13, R0, PT ;  /* 0x000000000d00720b */ /* 0x000fe20003f04000 */
[----:B------:R-:W-:-:S12]  /*2c10*/  IMAD.MOV.U32 R0, RZ, RZ, 0x5 ;  /* 0x00000005ff007424 */ /* 0x000fd800078e00ff */
[----:B------:R-:W-:Y:S05]  /*2c20*/  @P0 BRA `(.L_x_81) ;  /* 0x0000000000940947 */ /* 0x000fea0003800000 */
[----:B------:R-:W-:-:S05]  /*2c30*/  IMAD.SHL.U32 R21, R19, 0x4, RZ ;  /* 0x0000000413157824 */ /* 0x000fca00078e00ff */
        /* <DEDUP_REMOVED lines=27> */
[----:B------:R-:W-:-:S03]  /*2df0*/  ISETP.EQ.AND P1, PT, R21, 0x3c, PT ;  /* 0x0000003c1500780c */ /* 0x000fc60003f22270 */
[----:B------:R-:W-:-:S04]  /*2e00*/  @P2 IMAD.MOV.U32 R0, RZ, RZ, R6 ;  /* 0x000000ffff002224 */ /* 0x000fc800078e0006 */
[----:B------:R-:W-:-:S04]  /*2e10*/  @P3 IMAD.MOV.U32 R0, RZ, RZ, R5 ;  /* 0x000000ffff003224 */ /* 0x000fc800078e0005 */
[----:B------:R-:W-:Y:S02]  /*2e20*/  @P0 IMAD.MOV.U32 R0, RZ, RZ, R3 ;  /* 0x000000ffff000224 */ /* 0x000fe400078e0003 */
[----:B------:R-:W-:-:S04]  /*2e30*/  @P1 MOV R0, R4 ;  /* 0x0000000400001202 */ /* 0x000fc80000000f00 */
[----:B------:R-:W-:Y:S01]  /*2e40*/  FSETP.GT.AND P0, PT, R13, R0, PT ;  /* 0x000000000d00720b */ /* 0x000fe20003f04000 */
[----:B------:R-:W-:-:S03]  /*2e50*/  IMAD.MOV.U32 R0, RZ, RZ, R2 ;  /* 0x000000ffff007224 */ /* 0x000fc600078e0002 */
[----:B------:R-:W-:-:S05]  /*2e60*/  SEL R19, R19, 0x5, !P0 ;  /* 0x0000000513137807 */ /* 0x000fca0004000000 */
[----:B------:R-:W-:-:S07]  /*2e70*/  IMAD.MOV.U32 R2, RZ, RZ, R19 ;  /* 0x000000ffff027224 */ /* 0x000fce00078e0013 */
.L_x_81:
[----:B------:R-:W-:Y:S05]  /*2e80*/  BSYNC.RECONVERGENT B0 ;  /* 0x0000000000007941 */ /* 0x000fea0003800200 */
.L_x_80:
[----:B------:R-:W-:Y:S01]  /*2e90*/  IMAD.SHL.U32 R21, R0, 0x4, RZ ;  /* 0x0000000400157824 */ /* 0x000fe200078e00ff */
[----:B------:R-:W-:Y:S04]  /*2ea0*/  BSSY.RECONVERGENT B0, `(.L_x_82) ;  /* 0x0000049000007945 */ /* 0x000fe80003800200 */
[C---:B------:R-:W-:Y:S02]  /*2eb0*/  ISETP.EQ.AND P2, PT, R21.reuse, RZ, PT ;  /* 0x000000ff1500720c */ /* 0x040fe40003f42270 */
[C---:B------:R-:W-:Y:S02]  /*2ec0*/  ISETP.EQ.AND P3, PT, R21.reuse, 0x4, PT ;  /* 0x000000041500780c */ /* 0x040fe40003f62270 */
[C---:B------:R-:W-:Y:S02]  /*2ed0*/  ISETP.EQ.AND P0, PT, R21.reuse, 0x8, PT ;  /* 0x000000081500780c */ /* 0x040fe40003f02270 */
        /* <DEDUP_REMOVED lines=17> */
[----:B------:R-:W-:Y:S01]  /*2ff0*/  @P2 IMAD.MOV.U32 R19, RZ, RZ, R10 ;  /* 0x000000ffff132224 */ /* 0x000fe200078e000a */
[----:B------:R-:W-:-:S03]  /*3000*/  ISETP.EQ.AND P2, PT, R21, 0x30, PT ;  /* 0x000000301500780c */ /* 0x000fc60003f42270 */
[----:B------:R-:W-:Y:S01]  /*3010*/  @P3 IMAD.MOV.U32 R19, RZ, RZ, R9 ;  /* 0x000000ffff133224 */ /* 0x000fe200078e0009 */
[----:B------:R-:W-:-:S03]  /*3020*/  ISETP.EQ.AND P3, PT, R21, 0x34, PT ;  /* 0x000000341500780c */ /* 0x000fc60003f62270 */
[----:B------:R-:W-:Y:S01]  /*3030*/  @P0 IMAD.MOV.U32 R19, RZ, RZ, R8 ;  /* 0x000000ffff130224 */ /* 0x000fe200078e0008 */
[C---:B------:R-:W-:Y:S02]  /*3040*/  ISETP.EQ.AND P0, PT, R21.reuse, 0x38, PT ;  /* 0x000000381500780c */ /* 0x040fe40003f02270 */
[----:B------:R-:W-:Y:S02]  /*3050*/  @P1 MOV R19, R7 ;  /* 0x0000000700131202 */ /* 0x000fe40000000f00 */
[----:B------:R-:W-:Y:S01]  /*3060*/  ISETP.EQ.AND P1, PT, R21, 0x3c, PT ;  /* 0x0000003c1500780c */ /* 0x000fe20003f22270 */
[----:B------:R-:W-:-:S04]  /*3070*/  @P2 IMAD.MOV.U32 R19, RZ, RZ, R6 ;  /* 0x000000ffff132224 */ /* 0x000fc800078e0006 */
[----:B------:R-:W-:-:S04]  /*3080*/  @P3 IMAD.MOV.U32 R19, RZ, RZ, R5 ;  /* 0x000000ffff133224 */ /* 0x000fc800078e0005 */
[----:B------:R-:W-:-:S04]  /*3090*/  @P0 IMAD.MOV.U32 R19, RZ, RZ, R3 ;  /* 0x000000ffff130224 */ /* 0x000fc800078e0003 */
[----:B------:R-:W-:-:S05]  /*30a0*/  @P1 IMAD.MOV.U32 R19, RZ, RZ, R4 ;  /* 0x000000ffff131224 */ /* 0x000fca00078e0004 */
[----:B------:R-:W-:Y:S01]  /*30b0*/  FSETP.GT.AND P0, PT, R12, R19, PT ;  /* 0x000000130c00720b */ /* 0x000fe20003f04000 */
[----:B------:R-:W-:-:S12]  /*30c0*/  HFMA2 R19, -RZ, RZ, 0, 3.5762786865234375e-07 ;  /* 0x00000006ff137431 */ /* 0x000fd800000001ff */
        /* <DEDUP_REMOVED lines=35> */
[----:B------:R-:W-:-:S03]  /*3300*/  IMAD.MOV.U32 R19, RZ, RZ, R0 ;  /* 0x000000ffff137224 */ /* 0x000fc600078e0000 */
[----:B------:R-:W-:-:S05]  /*3310*/  SEL R2, R2, 0x6, !P0 ;  /* 0x0000000602027807 */ /* 0x000fca0004000000 */
[----:B------:R-:W-:-:S07]  /*3320*/  IMAD.MOV.U32 R0, RZ, RZ, R2 ;  /* 0x000000ffff007224 */ /* 0x000fce00078e0002 */
.L_x_83:
[----:B------:R-:W-:Y:S05]  /*3330*/  BSYNC.RECONVERGENT B0 ;  /* 0x0000000000007941 */ /* 0x000fea0003800200 */
.L_x_82:
[----:B------:R-:W-:Y:S01]  /*3340*/  SHF.L.U32 R21, R19, 0x2, RZ ;  /* 0x0000000213157819 */ /* 0x000fe200000006ff */
[----:B------:R-:W-:Y:S03]  /*3350*/  BSSY.RECONVERGENT B0, `(.L_x_84) ;  /* 0x0000049000007945 */ /* 0x000fe60003800200 */
        /* <DEDUP_REMOVED lines=28> */
[----:B------:R-:W-:-:S04]  /*3520*/  @P2 IMAD.MOV.U32 R2, RZ, RZ, R6 ;  /* 0x000000ffff022224 */ /* 0x000fc800078e0006 */
[----:B------:R-:W-:Y:S02]  /*3530*/  @P3 IMAD.MOV.U32 R2, RZ, RZ, R5 ;  /* 0x000000ffff023224 */ /* 0x000fe400078e0005 */
[----:B------:R-:W-:Y:S02]  /*3540*/  @P0 MOV R2, R3 ;  /* 0x0000000300020202 */ /* 0x000fe40000000f00 */
        /* <DEDUP_REMOVED lines=37> */
[----:B------:R-:W-:Y:S02]  /*37a0*/  FSETP.GT.AND P0, PT, R11, R2, PT ;  /* 0x000000020b00720b */ /* 0x000fe40003f04000 */
[----:B------:R-:W-:Y:S02]  /*37b0*/  MOV R2, R19 ;  /* 0x0000001300027202 */ /* 0x000fe40000000f00 */
[----:B------:R-:W-:-:S05]  /*37c0*/  SEL R0, R0, 0x7, !P0 ;  /* 0x0000000700007807 */ /* 0x000fca0004000000 */
[----:B------:R-:W-:-:S07]  /*37d0*/  IMAD.MOV.U32 R19, RZ, RZ, R0 ;  /* 0x000000ffff137224 */ /* 0x000fce00078e0000 */
.L_x_85:
[----:B------:R-:W-:Y:S05]  /*37e0*/  BSYNC.RECONVERGENT B0 ;  /* 0x0000000000007941 */ /* 0x000fea0003800200 */
.L_x_84:
        /* <DEDUP_REMOVED lines=30> */
[----:B------:R-:W-:Y:S02]  /*39d0*/  IMAD.MOV.U32 R0, RZ, RZ, 0x8 ;  /* 0x00000008ff007424 */ /* 0x000fe400078e00ff */
[----:B------:R-:W-:Y:S02]  /*39e0*/  @P2 MOV R21, R6 ;  /* 0x0000000600152202 */ /* 0x000fe40000000f00 */
[----:B------:R-:W-:-:S04]  /*39f0*/  @P3 IMAD.MOV.U32 R21, RZ, RZ, R5 ;  /* 0x000000ffff153224 */ /* 0x000fc800078e0005 */
[----:B------:R-:W-:-:S04]  /*3a00*/  @P0 IMAD.MOV.U32 R21, RZ, RZ, R3 ;  /* 0x000000ffff150224 */ /* 0x000fc800078e0003 */
[----:B------:R-:W-:-:S05]  /*3a10*/  @P1 IMAD.MOV.U32 R21, RZ, RZ, R4 ;  /* 0x000000ffff151224 */ /* 0x000fca00078e0004 */
[----:B------:R-:W-:-:S13]  /*3a20*/  FSETP.GT.AND P0, PT, R10, R21, PT ;  /* 0x000000150a00720b */ /* 0x000fda0003f04000 */
[----:B------:R-:W-:Y:S05]  /*3a30*/  @P0 BRA `(.L_x_87) ;  /* 0x0000000000940947 */ /* 0x000fea0003800000 */
[----:B------:R-:W-:-:S04]  /*3a40*/  SHF.L.U32 R0, R19, 0x2, RZ ;  /* 0x0000000213007819 */ /* 0x000fc800000006ff */
        /* <DEDUP_REMOVED lines=36> */
.L_x_87:
[----:B------:R-:W-:Y:S05]  /*3c90*/  BSYNC.RECONVERGENT B0 ;  /* 0x0000000000007941 */ /* 0x000fea0003800200 */
.L_x_86:
        /* <DEDUP_REMOVED lines=74> */
.L_x_89:
[----:B------:R-:W-:Y:S05]  /*4140*/  BSYNC.RECONVERGENT B0 ;  /* 0x0000000000007941 */ /* 0x000fea0003800200 */
.L_x_88:
        /* <DEDUP_REMOVED lines=29> */
[----:B------:R-:W-:Y:S01]  /*4320*/  ISETP.EQ.AND P1, PT, R2, 0x3c, PT ;  /* 0x0000003c0200780c */ /* 0x000fe20003f22270 */
[----:B------:R-:W-:-:S05]  /*4330*/  IMAD.MOV.U32 R2, RZ, RZ, 0xa ;  /* 0x0000000aff027424 */ /* 0x000fca00078e00ff */
[----:B------:R-:W-:Y:S02]  /*4340*/  @P2 IMAD.MOV.U32 R21, RZ, RZ, R6 ;  /* 0x000000ffff152224 */ /* 0x000fe400078e0006 */
[----:B------:R-:W-:Y:S02]  /*4350*/  @P3 MOV R21, R5 ;  /* 0x0000000500153202 */ /* 0x000fe40000000f00 */
[----:B------:R-:W-:-:S03]  /*4360*/  @P0 IMAD.MOV.U32 R21, RZ, RZ, R3 ;  /* 0x000000ffff150224 */ /* 0x000fc600078e0003 */
[----:B------:R-:W-:-:S05]  /*4370*/  @P1 IMAD.MOV.U32 R21, RZ, RZ, R4 ;  /* 0x000000ffff151224 */ /* 0x000fca00078e0004 */
[----:B------:R-:W-:-:S13]  /*4380*/  FSETP.GT.AND P0, PT, R8, R21, PT ;  /* 0x000000150800720b */ /* 0x000fda0003f04000 */
        /* <DEDUP_REMOVED lines=30> */
[----:B------:R-:W-:Y:S02]  /*4570*/  IMAD.MOV.U32 R2, RZ, RZ, R19 ;  /* 0x000000ffff027224 */ /* 0x000fe400078e0013 */
[----:B------:R-:W-:-:S04]  /*4580*/  @P2 IMAD.MOV.U32 R21, RZ, RZ, R6 ;  /* 0x000000ffff152224 */ /* 0x000fc800078e0006 */
[----:B------:R-:W-:-:S04]  /*4590*/  @P3 IMAD.MOV.U32 R21, RZ, RZ, R5 ;  /* 0x000000ffff153224 */ /* 0x000fc800078e0005 */
[----:B------:R-:W-:Y:S02]  /*45a0*/  @P0 IMAD.MOV.U32 R21, RZ, RZ, R3 ;  /* 0x000000ffff150224 */ /* 0x000fe400078e0003 */
[----:B------:R-:W-:-:S04]  /*45b0*/  @P1 MOV R21, R4 ;  /* 0x0000000400151202 */ /* 0x000fc80000000f00 */
[----:B------:R-:W-:-:S04]  /*45c0*/  FSETP.GT.AND P0, PT, R8, R21, PT ;  /* 0x000000150800720b */ /* 0x000fc80003f04000 */
[----:B------:R-:W-:-:S05]  /*45d0*/  SEL R0, R0, 0xa, !P0 ;  /* 0x0000000a00007807 */ /* 0x000fca0004000000 */
[----:B------:R-:W-:-:S07]  /*45e0*/  IMAD.MOV.U32 R19, RZ, RZ, R0 ;  /* 0x000000ffff137224 */ /* 0x000fce00078e0000 */
.L_x_91:
[----:B------:R-:W-:Y:S05]  /*45f0*/  BSYNC.RECONVERGENT B0 ;  /* 0x0000000000007941 */ /* 0x000fea0003800200 */
.L_x_90:
        /* <DEDUP_REMOVED lines=35> */
[----:B------:R-:W-:-:S12]  /*4830*/  HFMA2 R0, -RZ, RZ, 0, 6.55651092529296875e-07 ;  /* 0x0000000bff007431 */ /* 0x000fd800000001ff */
        /* <DEDUP_REMOVED lines=38> */
.L_x_93:
[----:B------:R-:W-:Y:S05]  /*4aa0*/  BSYNC.RECONVERGENT B0 ;  /* 0x0000000000007941 */ /* 0x000fea0003800200 */
.L_x_92:
        /* <DEDUP_REMOVED lines=74> */
.L_x_95:
[----:B------:R-:W-:Y:S05]  /*4f50*/  BSYNC.RECONVERGENT B0 ;  /* 0x0000000000007941 */ /* 0x000fea0003800200 */
.L_x_94:
        /* <DEDUP_REMOVED lines=29> */
[----:B------:R-:W-:-:S03]  /*5130*/  ISETP.EQ.AND P1, PT, R21, 0x3c, PT ;  /* 0x0000003c1500780c */ /* 0x000fc60003f22270 */
[----:B------:R-:W-:Y:S02]  /*5140*/  @P2 MOV R2, R6 ;  /* 0x0000000600022202 */ /* 0x000fe40000000f00 */
[----:B------:R-:W-:-:S04]  /*5150*/  @P3 IMAD.MOV.U32 R2, RZ, RZ, R5 ;  /* 0x000000ffff023224 */ /* 0x000fc800078e0005 */
[----:B------:R-:W-:-:S04]  /*5160*/  @P0 IMAD.MOV.U32 R2, RZ, RZ, R3 ;  /* 0x000000ffff020224 */ /* 0x000fc800078e0003 */
[----:B------:R-:W-:-:S05]  /*5170*/  @P1 IMAD.MOV.U32 R2, RZ, RZ, R4 ;  /* 0x000000ffff021224 */ /* 0x000fca00078e0004 */
[----:B------:R-:W-:Y:S01]  /*5180*/  FSETP.GT.AND P0, PT, R5, R2, PT ;  /* 0x000000020500720b */ /* 0x000fe20003f04000 */
[----:B------:R-:W-:-:S12]  /*5190*/  IMAD.MOV.U32 R2, RZ, RZ, 0xd ;  /* 0x0000000dff027424 */ /* 0x000fd800078e00ff */
        /* <DEDUP_REMOVED lines=35> */
[----:B------:R-:W-:-:S03]  /*53d0*/  IMAD.MOV.U32 R2, RZ, RZ, R19 ;  /* 0x000000ffff027224 */ /* 0x000fc600078e0013 */
[----:B------:R-:W-:-:S05]  /*53e0*/  SEL R0, R0, 0xd, !P0 ;  /* 0x0000000d00007807 */ /* 0x000fca0004000000 */
[----:B------:R-:W-:-:S07]  /*53f0*/  IMAD.MOV.U32 R19, RZ, RZ, R0 ;  /* 0x000000ffff137224 */ /* 0x000fce00078e0000 */
.L_x_97:
[----:B------:R-:W-:Y:S05]  /*5400*/  BSYNC.RECONVERGENT B0 ;  /* 0x0000000000007941 */ /* 0x000fea0003800200 */
.L_x_96:
        /* <DEDUP_REMOVED lines=74> */
.L_x_99:
[----:B------:R-:W-:Y:S05]  /*58b0*/  BSYNC.RECONVERGENT B0 ;  /* 0x0000000000007941 */ /* 0x000fea0003800200 */
.L_x_98:
[----:B------:R-:W-:Y:S01]  /*58c0*/  IMAD.SHL.U32 R19, R21, 0x4, RZ ;  /* 0x0000000415137824 */ /* 0x000fe200078e00ff */
[----:B------:R-:W-:Y:S01]  /*58d0*/  BSSY.RECONVERGENT B0, `(.L_x_100) ;  /* 0x000006b000007945 */ /* 0x000fe20003800200 */
[----:B------:R-:W-:-:S03]  /*58e0*/  IMAD.MOV.U32 R22, RZ, RZ, 0xf ;  /* 0x0000000fff167424 */ /* 0x000fc600078e00ff */
        /* <DEDUP_REMOVED lines=32> */
[----:B------:R-:W-:-:S13]  /*5af0*/  FSETP.GT.AND P0, PT, R4, R0, PT ;  /* 0x000000000400720b */ /* 0x000fda0003f04000 */
[----:B------:R-:W-:Y:S05]  /*5b00*/  @P0 BRA `(.L_x_101) ;  /* 0x00000004001c0947 */ /* 0x000fea0003800000 */
[----:B------:R-:W-:Y:S02]  /*5b10*/  IMAD.SHL.U32 R0, R2, 0x4, RZ ;  /* 0x0000000402007824 */ /* 0x000fe400078e00ff */
[----:B------:R-:W-:-:S03]  /*5b20*/  IMAD.MOV.U32 R22, RZ, RZ, R21 ;  /* 0x000000ffff167224 */ /* 0x000fc600078e0015 */
        /* <DEDUP_REMOVED lines=32> */
[----:B------:R-:W-:-:S04]  /*5d30*/  FSETP.GT.AND P0, PT, R4, R19, PT ;  /* 0x000000130400720b */ /* 0x000fc80003f04000 */
[----:B------:R-:W-:-:S05]  /*5d40*/  SEL R0, R2, 0xf, !P0 ;  /* 0x0000000f02007807 */ /* 0x000fca0004000000 */
[----:B------:R-:W-:Y:S02]  /*5d50*/  IMAD.SHL.U32 R19, R0, 0x4, RZ ;  /* 0x0000000400137824 */ /* 0x000fe400078e00ff */
[----:B------:R-:W-:-:S03]  /*5d60*/  IMAD.MOV.U32 R21, RZ, RZ, R0 ;  /* 0x000000ffff157224 */ /* 0x000fc600078e0000 */
        /* <DEDUP_REMOVED lines=32> */
[----:B------:R-:W-:-:S07]  /*5f70*/  MOV R0, R2 ;  /* 0x0000000200007202 */ /* 0x000fce0000000f00 */
.L_x_101:
[----:B------:R-:W-:Y:S05]  /*5f80*/  BSYNC.RECONVERGENT B0 ;  /* 0x0000000000007941 */ /* 0x000fea0003800200 */
.L_x_100:
[----:B------:R-:W-:Y:S01]  /*5f90*/  IMAD.SHL.U32 R2, R22, 0x4, RZ ;  /* 0x0000000416027824 */ /* 0x000fe200078e00ff */
[----:B------:R-:W-:Y:S04]  /*5fa0*/  BSSY.RECONVERGENT B2, `(.L_x_102) ;  /* 0x0000033000027945 */ /* 0x000fe80003800200 */
[C---:B------:R-:W-:Y:S02]  /*5fb0*/  ISETP.EQ.AND P3, PT, R2.reuse, 0x4, PT ;  /* 0x000000040200780c */ /* 0x040fe40003f62270 */
[C---:B------:R-:W-:Y:S02]  /*5fc0*/  ISETP.EQ.AND P0, PT, R2.reuse, 0x8, PT ;  /* 0x000000080200780c */ /* 0x040fe40003f02270 */
[C---:B------:R-:W-:Y:S02]  /*5fd0*/  ISETP.EQ.AND P1, PT, R2.reuse, 0xc, PT ;  /* 0x0000000c0200780c */ /* 0x040fe40003f22270 */
[----:B------:R-:W-:-:S02]  /*5fe0*/  ISETP.EQ.AND P2, PT, R2, RZ, PT ;  /* 0x000000ff0200720c */ /* 0x000fc40003f42270 */
[----:B------:R-:W-:-:S05]  /*5ff0*/  ISETP.EQ.AND P2, PT, R2, 0x10, PT ;  /* 0x000000100200780c */ /* 0x000fca0003f42270 */
[----:B------:R-:W-:Y:S01]  /*6000*/  @P3 IMAD.MOV.U32 R18, RZ, RZ, R17 ;  /* 0x000000ffff123224 */ /* 0x000fe200078e0011 */
[C---:B------:R-:W-:Y:S01]  /*6010*/  ISETP.EQ.AND P3, PT, R2.reuse, 0x14, PT ;  /* 0x000000140200780c */ /* 0x040fe20003f62270 */
[----:B------:R-:W-:Y:S01]  /*6020*/  @P0 IMAD.MOV.U32 R18, RZ, RZ, R16 ;  /* 0x000000ffff120224 */ /* 0x000fe200078e0010 */
[C---:B------:R-:W-:Y:S01]  /*6030*/  ISETP.EQ.AND P0, PT, R2.reuse, 0x18, PT ;  /* 0x000000180200780c */ /* 0x040fe20003f02270 */
[----:B------:R-:W-:Y:S01]  /*6040*/  @P1 IMAD.MOV.U32 R18, RZ, RZ, R15 ;  /* 0x000000ffff121224 */ /* 0x000fe200078e000f */
[----:B------:R-:W-:-:S03]  /*6050*/  ISETP.EQ.AND P1, PT, R2, 0x1c, PT ;  /* 0x0000001c0200780c */ /* 0x000fc60003f22270 */
[----:B------:R-:W-:Y:S02]  /*6060*/  @P2 MOV R18, R14 ;  /* 0x0000000e00122202 */ /* 0x000fe40000000f00 */
[----:B------:R-:W-:-:S04]  /*6070*/  ISETP.EQ.AND P2, PT, R2, 0x20, PT ;  /* 0x000000200200780c */ /* 0x000fc80003f42270 */
[----:B------:R-:W-:Y:S01]  /*6080*/  @P3 IMAD.MOV.U32 R18, RZ, RZ, R13 ;  /* 0x000000ffff123224 */ /* 0x000fe200078e000d */
[C---:B------:R-:W-:Y:S01]  /*6090*/  ISETP.EQ.AND P3, PT, R2.reuse, 0x24, PT ;  /* 0x000000240200780c */ /* 0x040fe20003f62270 */
[----:B------:R-:W-:Y:S01]  /*60a0*/  @P0 IMAD.MOV.U32 R18, RZ, RZ, R12 ;  /* 0x000000ffff120224 */ /* 0x000fe200078e000c */
[C---:B------:R-:W-:Y:S01]  /*60b0*/  ISETP.EQ.AND P0, PT, R2.reuse, 0x28, PT ;  /* 0x000000280200780c */ /* 0x040fe20003f02270 */
[----:B------:R-:W-:Y:S01]  /*60c0*/  @P1 IMAD.MOV.U32 R18, RZ, RZ, R11 ;  /* 0x000000ffff121224 */ /* 0x000fe200078e000b */
[----:B------:R-:W-:-:S04]  /*60d0*/  ISETP.EQ.AND P1, PT, R2, 0x2c, PT ;  /* 0x0000002c0200780c */ /* 0x000fc80003f22270 */
[----:B------:R-:W-:Y:S01]  /*60e0*/  @P2 IMAD.MOV.U32 R18, RZ, RZ, R10 ;  /* 0x000000ffff122224 */ /* 0x000fe200078e000a */
[----:B------:R-:W-:-:S04]  /*60f0*/  ISETP.EQ.AND P2, PT, R2, 0x30, PT ;  /* 0x000000300200780c */ /* 0x000fc80003f42270 */
[----:B------:R-:W-:Y:S02]  /*6100*/  @P3 MOV R18, R9 ;  /* 0x0000000900123202 */ /* 0x000fe40000000f00 */
[C---:B------:R-:W-:Y:S01]  /*6110*/  ISETP.EQ.AND P3, PT, R2.reuse, 0x34, PT ;  /* 0x000000340200780c */ /* 0x040fe20003f62270 */
[----:B------:R-:W-:Y:S01]  /*6120*/  @P0 IMAD.MOV.U32 R18, RZ, RZ, R8 ;  /* 0x000000ffff120224 */ /* 0x000fe200078e0008 */
[C---:B------:R-:W-:Y:S01]  /*6130*/  ISETP.EQ.AND P0, PT, R2.reuse, 0x38, PT ;  /* 0x000000380200780c */ /* 0x040fe20003f02270 */
[----:B------:R-:W-:Y:S01]  /*6140*/  @P1 IMAD.MOV.U32 R18, RZ, RZ, R7 ;  /* 0x000000ffff121224 */ /* 0x000fe200078e0007 */
[----:B------:R-:W-:Y:S01]  /*6150*/  ISETP.EQ.AND P1, PT, R2, 0x3c, PT ;  /* 0x0000003c0200780c */ /* 0x000fe20003f22270 */
[----:B------:R-:W-:Y:S02]  /*6160*/  IMAD.SHL.U32 R2, R20, 0x2, RZ ;  /* 0x0000000214027824 */ /* 0x000fe400078e00ff */
[----:B------:R-:W-:Y:S02]  /*6170*/  @P2 IMAD.MOV.U32 R18, RZ, RZ, R6 ;  /* 0x000000ffff122224 */ /* 0x000fe400078e0006 */
[----:B------:R-:W0:Y:S04]  /*6180*/  LDC.64 R6, c[0x0][0x388] ;  /* 0x0000e200ff067b82 */ /* 0x000e280000000a00 */
[----:B------:R-:W-:-:S02]  /*6190*/  @P3 IMAD.MOV.U32 R18, RZ, RZ, R5 ;  /* 0x000000ffff123224 */ /* 0x000fc400078e0005 */
[----:B------:R-:W-:Y:S02]  /*61a0*/  @P0 MOV R18, R3 ;  /* 0x0000000300120202 */ /* 0x000fe40000000f00 */
[----:B------:R-:W-:-:S04]  /*61b0*/  @P1 IMAD.MOV.U32 R18, RZ, RZ, R4 ;  /* 0x000000ffff121224 */ /* 0x000fc800078e0004 */
[----:B------:R-:W-:-:S04]  /*61c0*/  FADD R19, R0, R18 ;  /* 0x0000001200137221 */ /* 0x000fc80000000000 */
[----:B------:R-:W-:-:S04]  /*61d0*/  FADD R19, R19, 9.9999997171806853657e-10 ;  /* 0x3089705f13137421 */ /* 0x000fc80000000000 */
[----:B------:R-:W1:Y:S01]  /*61e0*/  MUFU.RCP R8, R19 ;  /* 0x0000001300087308 */ /* 0x000e620000001000 */
[----:B0-----:R-:W-:-:S07]  /*61f0*/  IMAD.WIDE R4, R2, 0x4, R6 ;  /* 0x0000000402047825 */ /* 0x001fce00078e0206 */
[----:B------:R-:W0:Y:S01]  /*6200*/  FCHK P0, R18, R19 ;  /* 0x0000001312007302 */ /* 0x000e220000000000 */
[----:B------:R2:W-:Y:S04]  /*6210*/  STG.E desc[UR4][R4.64], R22 ;  /* 0x0000001604007986 */ /* 0x0005e8000c101904 */
[----:B------:R2:W-:Y:S01]  /*6220*/  STG.E desc[UR4][R4.64+0x4], R21 ;  /* 0x0000041504007986 */ /* 0x0005e2000c101904 */
[----:B-1----:R-:W-:-:S04]  /*6230*/  FFMA R3, -R19, R8, 1 ;  /* 0x3f80000013037423 */ /* 0x002fc80000000108 */
[----:B------:R-:W-:-:S04]  /*6240*/  FFMA R3, R8, R3, R8 ;  /* 0x0000000308037223 */ /* 0x000fc80000000008 */
[----:B------:R-:W-:-:S04]  /*6250*/  FFMA R6, R3, R18, RZ ;  /* 0x0000001203067223 */ /* 0x000fc800000000ff */
[----:B------:R-:W-:-:S04]  /*6260*/  FFMA R7, -R19, R6, R18 ;  /* 0x0000000613077223 */ /* 0x000fc80000000112 */
[----:B------:R-:W-:Y:S01]  /*6270*/  FFMA R7, R3, R7, R6 ;  /* 0x0000000703077223 */ /* 0x000fe20000000006 */
[----:B0-2---:R-:W-:Y:S06]  /*6280*/  @!P0 BRA `(.L_x_103) ;  /* 0x0000000000108947 */ /* 0x005fec0003800000 */
[----:B------:R-:W-:Y:S01]  /*6290*/  IMAD.MOV.U32 R29, RZ, RZ, R18 ;  /* 0x000000ffff1d7224 */ /* 0x000fe200078e0012 */
[----:B------:R-:W-:-:S07]  /*62a0*/  MOV R22, 0x62c0 ;  /* 0x000062c000167802 */ /* 0x000fce0000000f00 */
[----:B------:R-:W-:Y:S05]  /*62b0*/  CALL.REL.NOINC `($__internal_2_$__cuda_sm3x_div_rn_noftz_f32_slowpath) ;  /* 0x0000000000507944 */ /* 0x000fea0003c00000 */
[----:B------:R-:W-:-:S07]  /*62c0*/  IMAD.MOV.U32 R7, RZ, RZ, R4 ;  /* 0x000000ffff077224 */ /* 0x000fce00078e0004 */
.L_x_103:
[----:B------:R-:W-:Y:S05]  /*62d0*/  BSYNC.RECONVERGENT B2 ;  /* 0x0000000000027941 */ /* 0x000fea0003800200 */
.L_x_102:
[----:B------:R-:W0:Y:S01]  /*62e0*/  LDC.64 R4, c[0x0][0x390] ;  /* 0x0000e400ff047b82 */ /* 0x000e220000000a00 */
[----:B------:R-:W1:Y:S01]  /*62f0*/  MUFU.RCP R6, R19 ;  /* 0x0000001300067308 */ /* 0x000e620000001000 */
[----:B------:R-:W-:Y:S07]  /*6300*/  BSSY.RECONVERGENT B2, `(.L_x_104) ;  /* 0x000000d000027945 */ /* 0x000fee0003800200 */
[----:B------:R-:W2:Y:S01]  /*6310*/  FCHK P0, R0, R19 ;  /* 0x0000001300007302 */ /* 0x000ea20000000000 */
[----:B0-----:R-:W-:-:S04]  /*6320*/  IMAD.WIDE R2, R2, 0x4, R4 ;  /* 0x0000000402027825 */ /* 0x001fc800078e0204 */
[----:B-1----:R-:W-:Y:S01]  /*6330*/  FFMA R5, -R19, R6, 1 ;  /* 0x3f80000013057423 */ /* 0x002fe20000000106 */
[----:B------:R0:W-:Y:S03]  /*6340*/  STG.E desc[UR4][R2.64], R7 ;  /* 0x0000000702007986 */ /* 0x0001e6000c101904 */
[----:B------:R-:W-:-:S04]  /*6350*/  FFMA R5, R6, R5, R6 ;  /* 0x0000000506057223 */ /* 0x000fc80000000006 */
[----:B------:R-:W-:-:S04]  /*6360*/  FFMA R4, R5, R0, RZ ;  /* 0x0000000005047223 */ /* 0x000fc800000000ff */
[----:B------:R-:W-:-:S04]  /*6370*/  FFMA R9, -R19, R4, R0 ;  /* 0x0000000413097223 */ /* 0x000fc80000000100 */
[----:B------:R-:W-:Y:S01]  /*6380*/  FFMA R4, R5, R9, R4 ;  /* 0x0000000905047223 */ /* 0x000fe20000000004 */
[----:B0-2---:R-:W-:Y:S06]  /*6390*/  @!P0 BRA `(.L_x_105) ;  /* 0x00000000000c8947 */ /* 0x005fec0003800000 */
[----:B------:R-:W-:Y:S02]  /*63a0*/  MOV R29, R0 ;  /* 0x00000000001d7202 */ /* 0x000fe40000000f00 */
[----:B------:R-:W-:-:S07]  /*63b0*/  MOV R22, 0x63d0 ;  /* 0x000063d000167802 */ /* 0x000fce0000000f00 */
[----:B------:R-:W-:Y:S05]  /*63c0*/  CALL.REL.NOINC `($__internal_2_$__cuda_sm3x_div_rn_noftz_f32_slowpath) ;  /* 0x00000000000c7944 */ /* 0x000fea0003c00000 */
.L_x_105:
[----:B------:R-:W-:Y:S05]  /*63d0*/  BSYNC.RECONVERGENT B2 ;  /* 0x0000000000027941 */ /* 0x000fea0003800200 */
.L_x_104:
[----:B------:R-:W-:Y:S01]  /*63e0*/  STG.E desc[UR4][R2.64+0x4], R4 ;  /* 0x0000040402007986 */ /* 0x000fe2000c101904 */
[----:B------:R-:W-:Y:S05]  /*63f0*/  EXIT ;  /* 0x000000000000794d */ /* 0x000fea0003800000 */
        .weak           $__internal_2_$__cuda_sm3x_div_rn_noftz_f32_slowpath
        .type           $__internal_2_$__cuda_sm3x_div_rn_noftz_f32_slowpath,@function
        .size           $__internal_2_$__cuda_sm3x_div_rn_noftz_f32_slowpath,(.L_x_121 - $__internal_2_$__cuda_sm3x_div_rn_noftz_f32_slowpath)
$__internal_2_$__cuda_sm3x_div_rn_noftz_f32_slowpath:
[----:B------:R-:W-:Y:S01]  /*6400*/  SHF.R.U32.HI R21, RZ, 0x17, R19 ;  /* 0x00000017ff157819 */ /* 0x000fe20000011613 */
[----:B------:R-:W-:Y:S01]  /*6410*/  BSSY.RECONVERGENT B0, `(.L_x_106) ;  /* 0x0000064000007945 */ /* 0x000fe20003800200 */
[----:B------:R-:W-:Y:S01]  /*6420*/  SHF.R.U32.HI R24, RZ, 0x17, R29 ;  /* 0x00000017ff187819 */ /* 0x000fe2000001161d */
[----:B------:R-:W-:Y:S01]  /*6430*/  IMAD.MOV.U32 R26, RZ, RZ, R19 ;  /* 0x000000ffff1a7224 */ /* 0x000fe200078e0013 */
[----:B------:R-:W-:Y:S02]  /*6440*/  LOP3.LUT R21, R21, 0xff, RZ, 0xc0, !PT ;  /* 0x000000ff15157812 */ /* 0x000fe400078ec0ff */
[----:B------:R-:W-:-:S03]  /*6450*/  LOP3.LUT R24, R24, 0xff, RZ, 0xc0, !PT ;  /* 0x000000ff18187812 */ /* 0x000fc600078ec0ff */
[----:B------:R-:W-:Y:S02]  /*6460*/  VIADD R23, R21, 0xffffffff ;  /* 0xffffffff15177836 */ /* 0x000fe40000000000 */
[----:B------:R-:W-:-:S03]  /*6470*/  VIADD R4, R24, 0xffffffff ;  /* 0xffffffff18047836 */ /* 0x000fc60000000000 */
[----:B------:R-:W-:-:S04]  /*6480*/  ISETP.GT.U32.AND P0, PT, R23, 0xfd, PT ;  /* 0x000000fd1700780c */ /* 0x000fc80003f04070 */
[----:B------:R-:W-:-:S13]  /*6490*/  ISETP.GT.U32.OR P0, PT, R4, 0xfd, P0 ;  /* 0x000000fd0400780c */ /* 0x000fda0000704470 */
[----:B------:R-:W-:Y:S01]  /*64a0*/  @!P0 IMAD.MOV.U32 R23, RZ, RZ, RZ ;  /* 0x000000ffff178224 */ /* 0x000fe200078e00ff */
[----:B------:R-:W-:Y:S06]  /*64b0*/  @!P0 BRA `(.L_x_107) ;  /* 0x0000000000608947 */ /* 0x000fec0003800000 */
[----:B------:R-:W-:Y:S02]  /*64c0*/  FSETP.GTU.FTZ.AND P0, PT, |R29|, +INF , PT ;  /* 0x7f8000001d00780b */ /* 0x000fe40003f1c200 */
[----:B------:R-:W-:-:S04]  /*64d0*/  FSETP.GTU.FTZ.AND P1, PT, |R19|, +INF , PT ;  /* 0x7f8000001300780b */ /* 0x000fc80003f3c200 */
[----:B------:R-:W-:-:S13]  /*64e0*/  PLOP3.LUT P0, PT, P0, P1, PT, 0xf8, 0x8f ;  /* 0x00000000008f781c */ /* 0x000fda0000703f70 */
[----:B------:R-:W-:Y:S05]  /*64f0*/  @P0 BRA `(.L_x_108) ;  /* 0x0000000400500947 */ /* 0x000fea0003800000 */
[----:B------:R-:W-:-:S13]  /*6500*/  LOP3.LUT P0, RZ, R26, 0x7fffffff, R29, 0xc8, !PT ;  /* 0x7fffffff1aff7812 */ /* 0x000fda000780c81d */
[----:B------:R-:W-:Y:S05]  /*6510*/  @!P0 BRA `(.L_x_109) ;  /* 0x0000000400408947 */ /* 0x000fea0003800000 */
[----:B------:R-:W-:Y:S02]  /*6520*/  FSETP.NEU.FTZ.AND P1, PT, |R29|, +INF , PT ;  /* 0x7f8000001d00780b */ /* 0x000fe40003f3d200 */
        /* <DEDUP_REMOVED lines=10> */
[----:B------:R-:W-:-:S04]  /*65d0*/  IADD3 R4, PT, PT, R21, -0x1, RZ ;  /* 0xffffffff15047810 */ /* 0x000fc80007ffe0ff */
[----:B------:R-:W-:-:S07]  /*65e0*/  ISETP.GE.AND P1, PT, R4, RZ, PT ;  /* 0x000000ff0400720c */ /* 0x000fce0003f26270 */
[----:B------:R-:W-:Y:S02]  /*65f0*/  @P0 IMAD.MOV.U32 R23, RZ, RZ, RZ ;  /* 0x000000ffff170224 */ /* 0x000fe400078e00ff */
[----:B------:R-:W-:Y:S01]  /*6600*/  @!P0 FFMA R29, R29, 1.84467440737095516160e+19, RZ ;  /* 0x5f8000001d1d8823 */ /* 0x000fe200000000ff */
[----:B------:R-:W-:-:S03]  /*6610*/  @!P0 IMAD.MOV.U32 R23, RZ, RZ, -0x40 ;  /* 0xffffffc0ff178424 */ /* 0x000fc600078e00ff */
[----:B------:R-:W-:Y:S01]  /*6620*/  @!P1 FFMA R26, R19, 1.84467440737095516160e+19, RZ ;  /* 0x5f800000131a9823 */ /* 0x000fe200000000ff */
[----:B------:R-:W-:-:S07]  /*6630*/  @!P1 VIADD R23, R23, 0x40 ;  /* 0x0000004017179836 */ /* 0x000fce0000000000 */
.L_x_107:
[----:B------:R-:W-:Y:S01]  /*6640*/  LEA R27, R21, 0xc0800000, 0x17 ;  /* 0xc0800000151b7811 */ /* 0x000fe200078eb8ff */
[----:B------:R-:W-:Y:S01]  /*6650*/  BSSY.RECONVERGENT B1, `(.L_x_112) ;  /* 0x0000036000017945 */ /* 0x000fe20003800200 */
[----:B------:R-:W-:-:S03]  /*6660*/  IADD3 R24, PT, PT, R24, -0x7f, RZ ;  /* 0xffffff8118187810 */ /* 0x000fc60007ffe0ff */
[----:B------:R-:W-:Y:S02]  /*6670*/  IMAD.IADD R27, R26, 0x1, -R27 ;  /* 0x000000011a1b7824 */ /* 0x000fe400078e0a1b */
[C---:B------:R-:W-:Y:S01]  /*6680*/  IMAD R4, R24.reuse, -0x800000, R29 ;  /* 0xff80000018047824 */ /* 0x040fe200078e021d */
[----:B------:R-:W-:Y:S01]  /*6690*/  IADD3 R24, PT, PT, R24, 0x7f, -R21 ;  /* 0x0000007f18187810 */ /* 0x000fe20007ffe815 */
[----:B------:R0:W1:Y:S04]  /*66a0*/  MUFU.RCP R26, R27 ;  /* 0x0000001b001a7308 */ /* 0x0000680000001000 */
[----:B------:R-:W-:Y:S02]  /*66b0*/  IMAD.IADD R23, R24, 0x1, R23 ;  /* 0x0000000118177824 */ /* 0x000fe400078e0217 */
[----:B0-----:R-:W-:-:S04]  /*66c0*/  FADD.FTZ R27, -R27, -RZ ;  /* 0x800000ff1b1b7221 */ /* 0x001fc80000010100 */
[----:B-1----:R-:W-:-:S04]  /*66d0*/  FFMA R25, R26, R27, 1 ;  /* 0x3f8000001a197423 */ /* 0x002fc8000000001b */
[----:B------:R-:W-:-:S04]  /*66e0*/  FFMA R25, R26, R25, R26 ;  /* 0x000000191a197223 */ /* 0x000fc8000000001a */
[----:B------:R-:W-:-:S04]  /*66f0*/  FFMA R26, R4, R25, RZ ;  /* 0x00000019041a7223 */ /* 0x000fc800000000ff */
[----:B------:R-:W-:-:S04]  /*6700*/  FFMA R28, R27, R26, R4 ;  /* 0x0000001a1b1c7223 */ /* 0x000fc80000000004 */
[----:B------:R-:W-:-:S04]  /*6710*/  FFMA R28, R25, R28, R26 ;  /* 0x0000001c191c7223 */ /* 0x000fc8000000001a */
[----:B------:R-:W-:-:S04]  /*6720*/  FFMA R27, R27, R28, R4 ;  /* 0x0000001c1b1b7223 */ /* 0x000fc80000000004 */
[----:B------:R-:W-:-:S05]  /*6730*/  FFMA R4, R25, R27, R28 ;  /* 0x0000001b19047223 */ /* 0x000fca000000001c */
[----:B------:R-:W-:-:S04]  /*6740*/  SHF.R.U32.HI R21, RZ, 0x17, R4 ;  /* 0x00000017ff157819 */ /* 0x000fc80000011604 */
[----:B------:R-:W-:-:S05]  /*6750*/  LOP3.LUT R24, R21, 0xff, RZ, 0xc0, !PT ;  /* 0x000000ff15187812 */ /* 0x000fca00078ec0ff */
[----:B------:R-:W-:-:S04]  /*6760*/  IMAD.IADD R21, R24, 0x1, R23 ;  /* 0x0000000118157824 */ /* 0x000fc800078e0217 */
[----:B------:R-:W-:-:S05]  /*6770*/  VIADD R24, R21, 0xffffffff ;  /* 0xffffffff15187836 */ /* 0x000fca0000000000 */
        /* <DEDUP_REMOVED lines=9> */
[CCC-:B------:R-:W-:Y:S01]  /*6810*/  FFMA.RZ R23, R25.reuse, R27.reuse, R28.reuse ;  /* 0x0000001b19177223 */ /* 0x1c0fe2000000c01c */
[CCC-:B------:R-:W-:Y:S01]  /*6820*/  FFMA.RP R24, R25.reuse, R27.reuse, R28.reuse ;  /* 0x0000001b19187223 */ /* 0x1c0fe2000000801c */
[----:B------:R-:W-:Y:S01]  /*6830*/  FFMA.RM R27, R25, R27, R28 ;  /* 0x0000001b191b7223 */ /* 0x000fe2000000401c */
[C---:B------:R-:W-:Y:S01]  /*6840*/  VIADD R25, R21.reuse, 0x20 ;  /* 0x0000002015197836 */ /* 0x040fe20000000000 */
[----:B------:R-:W-:Y:S02]  /*6850*/  ISETP.NE.AND P2, PT, R21, RZ, PT ;  /* 0x000000ff1500720c */ /* 0x000fe40003f45270 */
[----:B------:R-:W-:Y:S02]  /*6860*/  LOP3.LUT R23, R23, 0x7fffff, RZ, 0xc0, !PT ;  /* 0x007fffff17177812 */ /* 0x000fe400078ec0ff */
        /* <DEDUP_REMOVED lines=12> */
[----:B------:R-:W-:-:S05]  /*6930*/  LOP3.LUT R26, R21, R26, RZ, 0xc0, !PT ;  /* 0x0000001a151a7212 */ /* 0x000fca00078ec0ff */
[----:B------:R-:W-:-:S05]  /*6940*/  IMAD.IADD R23, R23, 0x1, R26 ;  /* 0x0000000117177824 */ /* 0x000fca00078e021a */
[----:B------:R-:W-:Y:S01]  /*6950*/  LOP3.LUT R4, R23, R4, RZ, 0xfc, !PT ;  /* 0x0000000417047212 */ /* 0x000fe200078efcff */
[----:B------:R-:W-:Y:S06]  /*6960*/  BRA `(.L_x_115) ;  /* 0x0000000000107947 */ /* 0x000fec0003800000 */
.L_x_114:
[----:B------:R-:W-:-:S04]  /*6970*/  LOP3.LUT R4, R4, 0x80000000, RZ, 0xc0, !PT ;  /* 0x8000000004047812 */ /* 0x000fc800078ec0ff */
[----:B------:R-:W-:Y:S01]  /*6980*/  LOP3.LUT R4, R4, 0x7f800000, RZ, 0xfc, !PT ;  /* 0x7f80000004047812 */ /* 0x000fe200078efcff */
[----:B------:R-:W-:Y:S06]  /*6990*/  BRA `(.L_x_115) ;  /* 0x0000000000047947 */ /* 0x000fec0003800000 */
.L_x_113:
[----:B------:R-:W-:-:S07]  /*69a0*/  IMAD R4, R23, 0x800000, R4 ;  /* 0x0080000017047824 */ /* 0x000fce00078e0204 */
.L_x_115:
[----:B------:R-:W-:Y:S05]  /*69b0*/  BSYNC.RECONVERGENT B1 ;  /* 0x0000000000017941 */ /* 0x000fea0003800200 */
.L_x_112:
[----:B------:R-:W-:Y:S05]  /*69c0*/  BRA `(.L_x_116) ;  /* 0x0000000000207947 */ /* 0x000fea0003800000 */
.L_x_111:
[----:B------:R-:W-:-:S04]  /*69d0*/  LOP3.LUT R26, R26, 0x80000000, R29, 0x48, !PT ;  /* 0x800000001a1a7812 */ /* 0x000fc800078e481d */
[----:B------:R-:W-:Y:S01]  /*69e0*/  LOP3.LUT R4, R26, 0x7f800000, RZ, 0xfc, !PT ;  /* 0x7f8000001a047812 */ /* 0x000fe200078efcff */
[----:B------:R-:W-:Y:S06]  /*69f0*/  BRA `(.L_x_116) ;  /* 0x0000000000147947 */ /* 0x000fec0003800000 */
.L_x_110:
[----:B------:R-:W-:Y:S01]  /*6a00*/  LOP3.LUT R4, R26, 0x80000000, R29, 0x48, !PT ;  /* 0x800000001a047812 */ /* 0x000fe200078e481d */
[----:B------:R-:W-:Y:S06]  /*6a10*/  BRA `(.L_x_116) ;  /* 0x00000000000c7947 */ /* 0x000fec0003800000 */
.L_x_109:
[----:B------:R-:W0:Y:S01]  /*6a20*/  MUFU.RSQ R4, -QNAN ;  /* 0xffc0000000047908 */ /* 0x000e220000001400 */
[----:B------:R-:W-:Y:S05]  /*6a30*/  BRA `(.L_x_116) ;  /* 0x0000000000047947 */ /* 0x000fea0003800000 */
.L_x_108:
[----:B------:R-:W-:-:S07]  /*6a40*/  FADD.FTZ R4, R29, R19 ;  /* 0x000000131d047221 */ /* 0x000fce0000010000 */
.L_x_116:
[----:B------:R-:W-:Y:S05]  /*6a50*/  BSYNC.RECONVERGENT B0 ;  /* 0x0000000000007941 */ /* 0x000fea0003800200 */
.L_x_106:
[----:B------:R-:W-:-:S04]  /*6a60*/  IMAD.MOV.U32 R23, RZ, RZ, 0x0 ;  /* 0x00000000ff177424 */ /* 0x000fc800078e00ff */
[----:B0-----:R-:W-:Y:S05]  /*6a70*/  RET.REL.NODEC R22 `(_Z19softmax_topk_kernelPKfPiPfi) ;  /* 0xffffff9416607950 */ /* 0x001fea0003c3ffff */
.L_x_117:
        /* <DEDUP_REMOVED lines=16> */
.L_x_121:


//--------------------- .text._Z13router_kernelPKfPfi --------------------------
	.section	.text._Z13router_kernelPKfPfi,"ax",@progbits
	.align	128
        .global         _Z13router_kernelPKfPfi
        .type           _Z13router_kernelPKfPfi,@function
        .size           _Z13router_kernelPKfPfi,(.L_x_127 - _Z13router_kernelPKfPfi)
        .other          _Z13router_kernelPKfPfi,@"STO_CUDA_ENTRY STV_DEFAULT"
_Z13router_kernelPKfPfi:
.text._Z13router_kernelPKfPfi:
        /* <DEDUP_REMOVED lines=10> */
[C---:B------:R-:W-:Y:S01]  /*00a0*/  SHF.L.U32 R5, R6.reuse, 0x1, RZ ;  /* 0x0000000106057819 */ /* 0x040fe200000006ff */
[----:B------:R-:W2:Y:S04]  /*00b0*/  LDCU.128 UR8, c[0x3][URZ] ;  /* 0x00c00000ff0877ac */ /* 0x000ea80008000c00 */
[----:B0-----:R-:W-:Y:S02]  /*00c0*/  IMAD.WIDE R2, R5, 0x4, R2 ;  /* 0x0000000405027825 */ /* 0x001fe400078e0202 */
[----:B------:R-:W0:Y:S03]  /*00d0*/  LDC.64 R4, c[0x0][0x388] ;  /* 0x0000e200ff047b82 */ /* 0x000e260000000a00 */
[----:B-1----:R-:W2:Y:S04]  /*00e0*/  LDG.E R0, desc[UR4][R2.64] ;  /* 0x0000000402007981 */ /* 0x002ea8000c1e1900 */
[----:B------:R-:W3:Y:S01]  /*00f0*/  LDG.E R9, desc[UR4][R2.64+0x4] ;  /* 0x0000040402097981 */ /* 0x000ee2000c1e1900 */
[----:B------:R-:W-:-:S05]  /*0100*/  SHF.L.U32 R7, R6, 0x4, RZ ;  /* 0x0000000406077819 */ /* 0x000fca00000006ff */
[----:B0-----:R-:W-:-:S04]  /*0110*/  IMAD.WIDE R4, R7, 0x4, R4 ;  /* 0x0000000407047825 */ /* 0x001fc800078e0204 */
[----:B--2---:R-:W-:-:S04]  /*0120*/  FFMA R0, R0, UR8, RZ ;  /* 0x0000000800007c23 */ /* 0x004fc800080000ff */
[----:B---3--:R-:W-:-:S05]  /*0130*/  FFMA R9, R9, UR9, R0 ;  /* 0x0000000909097c23 */ /* 0x008fca0008000000 */
[----:B------:R0:W-:Y:S04]  /*0140*/  STG.E desc[UR4][R4.64], R9 ;  /* 0x0000000904007986 */ /* 0x0001e8000c101904 */
[----:B------:R-:W2:Y:S04]  /*0150*/  LDG.E R0, desc[UR4][R2.64] ;  /* 0x0000000402007981 */ /* 0x000ea8000c1e1900 */
[----:B------:R-:W3:Y:S01]  /*0160*/  LDG.E R7, desc[UR4][R2.64+0x4] ;  /* 0x0000040402077981 */ /* 0x000ee2000c1e1900 */
[----:B--2---:R-:W-:-:S04]  /*0170*/  FFMA R0, R0, UR10, RZ ;  /* 0x0000000a00007c23 */ /* 0x004fc800080000ff */
[----:B---3--:R-:W-:Y:S01]  /*0180*/  FFMA R7, R7, UR11, R0 ;  /* 0x0000000b07077c23 */ /* 0x008fe20008000000 */
[----:B------:R-:W1:Y:S04]  /*0190*/  LDCU.128 UR8, c[0x3][0x10] ;  /* 0x00c00200ff0877ac */ /* 0x000e680008000c00 */
[----:B------:R2:W-:Y:S04]  /*01a0*/  STG.E desc[UR4][R4.64+0x4], R7 ;  /* 0x0000040704007986 */ /* 0x0005e8000c101904 */
[----:B------:R-:W1:Y:S04]  /*01b0*/  LDG.E R0, desc[UR4][R2.64] ;  /* 0x0000000402007981 */ /* 0x000e68000c1e1900 */
[----:B------:R-:W3:Y:S01]  /*01c0*/  LDG.E R11, desc[UR4][R2.64+0x4] ;  /* 0x00000404020b7981 */ /* 0x000ee2000c1e1900 */
[----:B-1----:R-:W-:-:S04]  /*01d0*/  FFMA R0, R0, UR8, RZ ;  /* 0x0000000800007c23 */ /* 0x002fc800080000ff */
[----:B---3--:R-:W-:-:S05]  /*01e0*/  FFMA R11, R11, UR9, R0 ;  /* 0x000000090b0b7c23 */ /* 0x008fca0008000000 */
[----:B------:R1:W-:Y:S04]  /*01f0*/  STG.E desc[UR4][R4.64+0x8], R11 ;  /* 0x0000080b04007986 */ /* 0x0003e8000c101904 */
[----:B------:R-:W3:Y:S04]  /*0200*/  LDG.E R0, desc[UR4][R2.64] ;  /* 0x0000000402007981 */ /* 0x000ee8000c1e1900 */
[----:B0-----:R-:W4:Y:S01]  /*0210*/  LDG.E R9, desc[UR4][R2.64+0x4] ;  /* 0x0000040402097981 */ /* 0x001f22000c1e1900 */
[----:B---3--:R-:W-:-:S04]  /*0220*/  FFMA R0, R0, UR10, RZ ;  /* 0x0000000a00007c23 */ /* 0x008fc800080000ff */
[----:B----4-:R-:W-:Y:S01]  /*0230*/  FFMA R9, R9, UR11, R0 ;  /* 0x0000000b09097c23 */ /* 0x010fe20008000000 */
[----:B------:R-:W0:Y:S04]  /*0240*/  LDCU.128 UR8, c[0x3][0x20] ;  /* 0x00c00400ff0877ac */ /* 0x000e280008000c00 */
[----:B------:R3:W-:Y:S04]  /*0250*/  STG.E desc[UR4][R4.64+0xc], R9 ;  /* 0x00000c0904007986 */ /* 0x0007e8000c101904 */
[----:B------:R-:W0:Y:S04]  /*0260*/  LDG.E R0, desc[UR4][R2.64] ;  /* 0x0000000402007981 */ /* 0x000e28000c1e1900 */
[----:B--2---:R-:W2:Y:S01]  /*0270*/  LDG.E R7, desc[UR4][R2.64+0x4] ;  /* 0x0000040402077981 */ /* 0x004ea2000c1e1900 */
[----:B0-----:R-:W-:-:S04]  /*0280*/  FFMA R0, R0, UR8, RZ ;  /* 0x0000000800007c23 */ /* 0x001fc800080000ff */
[----:B--2---:R-:W-:-:S05]  /*0290*/  FFMA R7, R7, UR9, R0 ;  /* 0x0000000907077c23 */ /* 0x004fca0008000000 */
[----:B------:R0:W-:Y:S04]  /*02a0*/  STG.E desc[UR4][R4.64+0x10], R7 ;  /* 0x0000100704007986 */ /* 0x0001e8000c101904 */
[----:B------:R-:W2:Y:S04]  /*02b0*/  LDG.E R0, desc[UR4][R2.64] ;  /* 0x0000000402007981 */ /* 0x000ea8000c1e1900 */
[----:B-1----:R-:W4:Y:S01]  /*02c0*/  LDG.E R11, desc[UR4][R2.64+0x4] ;  /* 0x00000404020b7981 */ /* 0x002f22000c1e1900 */
[----:B--2---:R-:W-:-:S04]  /*02d0*/  FFMA R0, R0, UR10, RZ ;  /* 0x0000000a00007c23 */ /* 0x004fc800080000ff */
[----:B----4-:R-:W-:Y:S01]  /*02e0*/  FFMA R11, R11, UR11, R0 ;  /* 0x0000000b0b0b7c23 */ /* 0x010fe20008000000 */
[----:B------:R-:W1:Y:S04]  /*02f0*/  LDCU.128 UR8, c[0x3][0x30] ;  /* 0x00c00600ff0877ac */ /* 0x000e680008000c00 */
[----:B------:R2:W-:Y:S04]  /*0300*/  STG.E desc[UR4][R4.64+0x14], R11 ;  /* 0x0000140b04007986 */ /* 0x0005e8000c101904 */
[----:B------:R-:W1:Y:S04]  /*0310*/  LDG.E R0, desc[UR4][R2.64] ;  /* 0x0000000402007981 */ /* 0x000e68000c1e1900 */
[----:B---3--:R-:W3:Y:S01]  /*0320*/  LDG.E R9, desc[UR4][R2.64+0x4] ;  /* 0x0000040402097981 */ /* 0x008ee2000c1e1900 */
        /* <DEDUP_REMOVED lines=41> */
[----:B------:R-:W-:Y:S04]  /*05c0*/  STG.E desc[UR4][R4.64+0x34], R7 ;  /* 0x0000340704007986 */ /* 0x000fe8000c101904 */
[----:B------:R-:W1:Y:S04]  /*05d0*/  LDG.E R0, desc[UR4][R2.64] ;  /* 0x0000000402007981 */ /* 0x000e68000c1e1900 */
[----:B---3--:R-:W2:Y:S01]  /*05e0*/  LDG.E R11, desc[UR4][R2.64+0x4] ;  /* 0x00000404020b7981 */ /* 0x008ea2000c1e1900 */
[----:B-1----:R-:W-:-:S04]  /*05f0*/  FFMA R0, R0, UR8, RZ ;  /* 0x0000000800007c23 */ /* 0x002fc800080000ff */
[----:B--2---:R-:W-:-:S05]  /*0600*/  FFMA R11, R11, UR9, R0 ;  /* 0x000000090b0b7c23 */ /* 0x004fca0008000000 */
[----:B------:R-:W-:Y:S04]  /*0610*/  STG.E desc[UR4][R4.64+0x38], R11 ;  /* 0x0000380b04007986 */ /* 0x000fe8000c101904 */
[----:B------:R-:W2:Y:S04]  /*0620*/  LDG.E R0, desc[UR4][R2.64] ;  /* 0x0000000402007981 */ /* 0x000ea8000c1e1900 */
[----:B0-----:R-:W3:Y:S01]  /*0630*/  LDG.E R9, desc[UR4][R2.64+0x4] ;  /* 0x0000040402097981 */ /* 0x001ee2000c1e1900 */
[----:B--2---:R-:W-:-:S04]  /*0640*/  FFMA R0, R0, UR10, RZ ;  /* 0x0000000a00007c23 */ /* 0x004fc800080000ff */
[----:B---3--:R-:W-:-:S05]  /*0650*/  FFMA R9, R9, UR11, R0 ;  /* 0x0000000b09097c23 */ /* 0x008fca0008000000 */
[----:B------:R-:W-:Y:S01]  /*0660*/  STG.E desc[UR4][R4.64+0x3c], R9 ;  /* 0x00003c0904007986 */ /* 0x000fe2000c101904 */
[----:B------:R-:W-:Y:S05]  /*0670*/  EXIT ;  /* 0x000000000000794d */ /* 0x000fea0003800000 */
.L_x_118:
        /* <DEDUP_REMOVED lines=16> */
.L_x_127:


//--------------------- .nv.shared.reserved.0     --------------------------
	.section	.nv.shared.reserved.0,"aw",@nobits
	.weak		__nv_reservedSMEM_offset_0_alias
	.size		__nv_reservedSMEM_offset_0_alias, 0, 64
	.other		__nv_reservedSMEM_offset_0_alias,@"STO_CUDA_RESERVED_SHARED STV_DEFAULT"
__nv_reservedSMEM_offset_0_alias:
	.zero		0
	.zero		64


//--------------------- .nv.constant0._Z20shared_expert_kernelPKfPfi --------------------------
	.section	.nv.constant0._Z20shared_expert_kernelPKfPfi,"a",@progbits
	.sectionflags	@""
	.align	4
.nv.constant0._Z20shared_expert_kernelPKfPfi:
	.zero		916


//--------------------- .nv.constant0._Z14combine_kernelPKfS0_PKiPfii --------------------------
	.section	.nv.constant0._Z14combine_kernelPKfS0_PKiPfii,"a",@progbits
	.sectionflags	@""
	.align	4
.nv.constant0._Z14combine_kernelPKfS0_PKiPfii:
	.zero		936


//--------------------- .nv.constant0._Z19expert_apply_kernelPfS_PiS0_S0_iii --------------------------
	.section	.nv.constant0._Z19expert_apply_kernelPfS_PiS0_S0_iii,"a",@progbits
	.sectionflags	@""
	.align	4
.nv.constant0._Z19expert_apply_kernelPfS_PiS0_S0_iii:
	.zero		948


//--------------------- .nv.constant0._Z15dispatch_kernelPKfPKiS0_PfS3_PiS4_S4_S4_iiii --------------------------
	.section	.nv.constant0._Z15dispatch_kernelPKfPKiS0_PfS3_PiS4_S4_S4_iiii,"a",@progbits
	.sectionflags	@""
	.align	4
.nv.constant0._Z15dispatch_kernelPKfPKiS0_PfS3_PiS4_S4_S4_iiii:
	.zero		984


//--------------------- .nv.constant0._Z19softmax_topk_kernelPKfPiPfi --------------------------
	.section	.nv.constant0._Z19softmax_topk_kernelPKfPiPfi,"a",@progbits
	.sectionflags	@""
	.align	4
.nv.constant0._Z19softmax_topk_kernelPKfPiPfi:
	.zero		924


//--------------------- .nv.constant0._Z13router_kernelPKfPfi --------------------------
	.section	.nv.constant0._Z13router_kernelPKfPfi,"a",@progbits
	.sectionflags	@""
	.align	4
.nv.constant0._Z13router_kernelPKfPfi:
	.zero		916


//--------------------- SYMBOLS --------------------------

	.type		.nv.reservedSmem.offset0,@object
	.size		.nv.reservedSmem.offset0,0x4
